//
// Generated by NVIDIA NVVM Compiler
//
// Compiler Build ID: CL-36424714
// Cuda compilation tools, release 13.0, V13.0.88
// Based on NVVM 20.0.0
//

.version 9.0
.target sm_100
.address_size 64

	// .globl	_Z18mma_swizzle_kstageI6__halfEvPKT_S3_PS1_mmm
.extern .shared .align 16 .b8 smem[];

.visible .entry _Z18mma_swizzle_kstageI6__halfEvPKT_S3_PS1_mmm(
	.param .u64 .ptr .align 1 _Z18mma_swizzle_kstageI6__halfEvPKT_S3_PS1_mmm_param_0,
	.param .u64 .ptr .align 1 _Z18mma_swizzle_kstageI6__halfEvPKT_S3_PS1_mmm_param_1,
	.param .u64 .ptr .align 1 _Z18mma_swizzle_kstageI6__halfEvPKT_S3_PS1_mmm_param_2,
	.param .u64 _Z18mma_swizzle_kstageI6__halfEvPKT_S3_PS1_mmm_param_3,
	.param .u64 _Z18mma_swizzle_kstageI6__halfEvPKT_S3_PS1_mmm_param_4,
	.param .u64 _Z18mma_swizzle_kstageI6__halfEvPKT_S3_PS1_mmm_param_5
)
{
	.local .align 16 .b8 	__local_depot0[256];
	.reg .b64 	%SP;
	.reg .b64 	%SPL;
	.reg .pred 	%p<14>;
	.reg .b32 	%r<977>;
	.reg .b64 	%rd<188>;

	mov.u64 	%SPL, __local_depot0;
	ld.param.u64 	%rd40, [_Z18mma_swizzle_kstageI6__halfEvPKT_S3_PS1_mmm_param_0];
	ld.param.u64 	%rd41, [_Z18mma_swizzle_kstageI6__halfEvPKT_S3_PS1_mmm_param_1];
	ld.param.u64 	%rd45, [_Z18mma_swizzle_kstageI6__halfEvPKT_S3_PS1_mmm_param_3];
	ld.param.u64 	%rd44, [_Z18mma_swizzle_kstageI6__halfEvPKT_S3_PS1_mmm_param_5];
	add.u64 	%rd1, %SPL, 0;
	add.u64 	%rd2, %SPL, 128;
	add.s64 	%rd3, %rd45, 15;
	add.s64 	%rd4, %rd44, 15;
	shr.u64 	%rd5, %rd4, 4;
	mov.u32 	%r1, %ctaid.z;
	and.b32  	%r206, %r1, 1;
	setp.eq.b32 	%p1, %r206, 1;
	not.pred 	%p2, %p1;
	@%p2 bra 	$L__BB0_2;
	mov.u32 	%r207, %nctaid.y;
	mov.u32 	%r208, %ctaid.y;
	not.b32 	%r209, %r208;
	add.s32 	%r848, %r207, %r209;
	bra.uni 	$L__BB0_3;
$L__BB0_2:
	mov.u32 	%r848, %ctaid.y;
$L__BB0_3:
	ld.param.u64 	%rd169, [_Z18mma_swizzle_kstageI6__halfEvPKT_S3_PS1_mmm_param_4];
	shl.b32 	%r210, %r848, 4;
	cvt.u64.u32 	%rd6, %r210;
	mov.u32 	%r211, %nctaid.x;
	mov.u32 	%r212, %ctaid.x;
	mad.lo.s32 	%r213, %r1, %r211, %r212;
	shl.b32 	%r215, %r213, 4;
	cvt.u64.u32 	%rd7, %r215;
	mov.u32 	%r5, %tid.x;
	shr.u32 	%r6, %r5, 5;
	and.b32  	%r216, %r5, 31;
	cvt.u64.u32 	%rd8, %r216;
	shr.u64 	%rd48, %rd3, 4;
	setp.le.u64 	%p3, %rd48, %rd6;
	add.s64 	%rd49, %rd169, 7;
	shr.u64 	%rd50, %rd49, 3;
	setp.le.u64 	%p4, %rd50, %rd7;
	or.pred  	%p5, %p3, %p4;
	@%p5 bra 	$L__BB0_17;
	ld.param.u64 	%rd171, [_Z18mma_swizzle_kstageI6__halfEvPKT_S3_PS1_mmm_param_5];
	cvt.u64.u32 	%rd52, %r6;
	shl.b64 	%rd9, %rd6, 4;
	mul.lo.s64 	%rd53, %rd52, %rd171;
	shl.b64 	%rd54, %rd53, 4;
	mad.lo.s64 	%rd55, %rd9, %rd171, %rd54;
	shl.b64 	%rd56, %rd55, 1;
	add.s64 	%rd10, %rd40, %rd56;
	mul.lo.s64 	%rd57, %rd7, %rd171;
	shl.b64 	%rd58, %rd57, 3;
	add.s64 	%rd59, %rd58, %rd54;
	shl.b64 	%rd60, %rd59, 1;
	add.s64 	%rd11, %rd41, %rd60;
	setp.lt.u64 	%p6, %rd4, 16;
	mov.b64 	%rd175, 0;
	@%p6 bra 	$L__BB0_9;
	ld.param.u64 	%rd172, [_Z18mma_swizzle_kstageI6__halfEvPKT_S3_PS1_mmm_param_5];
	cvt.u32.u64 	%r220, %rd8;
	and.b64  	%rd65, %rd8, 15;
	shr.u64 	%rd66, %rd8, 1;
	and.b64  	%rd67, %rd66, 8;
	shl.b32 	%r221, %r6, 2;
	cvt.u64.u32 	%rd68, %r221;
	shl.b32 	%r222, %r6, 1;
	and.b32  	%r223, %r222, 6;
	shr.u32 	%r224, %r220, 4;
	or.b32  	%r225, %r223, %r224;
	and.b32  	%r226, %r5, 7;
	xor.b32  	%r227, %r225, %r226;
	shl.b32 	%r228, %r227, 4;
	mov.u32 	%r229, smem;
	add.s32 	%r230, %r229, %r228;
	mad.lo.s64 	%rd69, %rd172, %rd65, %rd67;
	shl.b64 	%rd70, %rd69, 1;
	add.s64 	%rd63, %rd11, %rd70;
	add.s64 	%rd71, %rd5, -1;
	min.u64 	%rd72, %rd71, 3;
	add.s64 	%rd13, %rd72, 1;
	add.s64 	%rd61, %rd10, %rd70;
	mov.b64 	%rd73, 112;
	cvt.u32.u64 	%r231, %rd73;
	cvt.u32.u64 	%r232, %rd68;
	and.b32  	%r233, %r232, %r231;
	cvt.u32.u64 	%r234, %rd65;
	add.s32 	%r235, %r233, %r234;
	shl.b32 	%r236, %r235, 7;
	add.s32 	%r217, %r230, %r236;
	// begin inline asm
	cp.async.cg.shared.global [%r217], [%rd61], 16;

	// end inline asm
	shl.b64 	%rd74, %rd172, 8;
	add.s64 	%rd62, %rd61, %rd74;
	add.s32 	%r218, %r217, 4096;
	// begin inline asm
	cp.async.cg.shared.global [%r218], [%rd62], 16;

	// end inline asm
	add.s32 	%r219, %r217, 40960;
	// begin inline asm
	cp.async.cg.shared.global [%r219], [%rd63], 16;

	// end inline asm
	// begin inline asm
	cp.async.commit_group;

	// end inline asm
	setp.eq.s64 	%p7, %rd71, 0;
	mov.b64 	%rd175, 1;
	@%p7 bra 	$L__BB0_9;
	add.s64 	%rd75, %rd61, 32;
	add.s32 	%r237, %r217, 8192;
	// begin inline asm
	cp.async.cg.shared.global [%r237], [%rd75], 16;

	// end inline asm
	add.s64 	%rd76, %rd62, 32;
	add.s32 	%r238, %r217, 12288;
	// begin inline asm
	cp.async.cg.shared.global [%r238], [%rd76], 16;

	// end inline asm
	add.s64 	%rd77, %rd63, 32;
	add.s32 	%r239, %r217, 45056;
	// begin inline asm
	cp.async.cg.shared.global [%r239], [%rd77], 16;

	// end inline asm
	// begin inline asm
	cp.async.commit_group;

	// end inline asm
	setp.eq.s64 	%p8, %rd13, 2;
	mov.b64 	%rd175, 2;
	@%p8 bra 	$L__BB0_9;
	add.s64 	%rd79, %rd61, 64;
	add.s32 	%r240, %r217, 16384;
	// begin inline asm
	cp.async.cg.shared.global [%r240], [%rd79], 16;

	// end inline asm
	add.s64 	%rd80, %rd62, 64;
	add.s32 	%r241, %r217, 20480;
	// begin inline asm
	cp.async.cg.shared.global [%r241], [%rd80], 16;

	// end inline asm
	add.s64 	%rd81, %rd63, 64;
	add.s32 	%r242, %r217, 49152;
	// begin inline asm
	cp.async.cg.shared.global [%r242], [%rd81], 16;

	// end inline asm
	// begin inline asm
	cp.async.commit_group;

	// end inline asm
	setp.eq.s64 	%p9, %rd13, 3;
	mov.b64 	%rd175, 3;
	@%p9 bra 	$L__BB0_9;
	add.s64 	%rd83, %rd61, 96;
	add.s32 	%r243, %r217, 24576;
	// begin inline asm
	cp.async.cg.shared.global [%r243], [%rd83], 16;

	// end inline asm
	add.s64 	%rd84, %rd62, 96;
	add.s32 	%r244, %r217, 28672;
	// begin inline asm
	cp.async.cg.shared.global [%r244], [%rd84], 16;

	// end inline asm
	add.s64 	%rd85, %rd63, 96;
	add.s32 	%r245, %r217, 53248;
	// begin inline asm
	cp.async.cg.shared.global [%r245], [%rd85], 16;

	// end inline asm
	// begin inline asm
	cp.async.commit_group;

	// end inline asm
	mov.b64 	%rd175, 4;
$L__BB0_9:
	setp.lt.u64 	%p10, %rd4, 16;
	// begin inline asm
	cp.async.wait_group 3;

	// end inline asm
	bar.sync 	0;
	shl.b32 	%r291, %r6, 3;
	and.b32  	%r292, %r291, 240;
	and.b32  	%r293, %r5, 15;
	or.b32  	%r294, %r292, %r293;
	shl.b32 	%r295, %r294, 7;
	mov.u32 	%r296, smem;
	add.s32 	%r297, %r296, %r295;
	shr.u64 	%rd87, %rd8, 4;
	mov.b64 	%rd88, 7;
	cvt.u32.u64 	%r298, %rd88;
	cvt.u32.u64 	%r299, %rd8;
	and.b32  	%r300, %r299, %r298;
	cvt.u32.u64 	%r301, %rd87;
	xor.b32  	%r302, %r301, %r300;
	shl.b32 	%r8, %r302, 4;
	add.s32 	%r250, %r297, %r8;
	// begin inline asm
	ldmatrix.sync.aligned.x4.m8n8.shared.b16 {%r246, %r247, %r248, %r249}, [%r250];

	// end inline asm
	st.local.v4.u32 	[%rd1], {%r246, %r247, %r248, %r249};
	mov.b64 	%rd89, 2;
	cvt.u32.u64 	%r303, %rd89;
	add.s32 	%r304, %r301, %r303;
	xor.b32  	%r305, %r304, %r300;
	shl.b32 	%r9, %r305, 4;
	add.s32 	%r255, %r297, %r9;
	// begin inline asm
	ldmatrix.sync.aligned.x4.m8n8.shared.b16 {%r251, %r252, %r253, %r254}, [%r255];

	// end inline asm
	st.local.v4.u32 	[%rd1+16], {%r251, %r252, %r253, %r254};
	mov.b64 	%rd90, 4;
	cvt.u32.u64 	%r306, %rd90;
	add.s32 	%r307, %r301, %r306;
	xor.b32  	%r308, %r307, %r300;
	shl.b32 	%r10, %r308, 4;
	add.s32 	%r260, %r297, %r10;
	// begin inline asm
	ldmatrix.sync.aligned.x4.m8n8.shared.b16 {%r256, %r257, %r258, %r259}, [%r260];

	// end inline asm
	st.local.v4.u32 	[%rd1+32], {%r256, %r257, %r258, %r259};
	mov.b64 	%rd91, 6;
	cvt.u32.u64 	%r309, %rd91;
	add.s32 	%r310, %r301, %r309;
	xor.b32  	%r311, %r310, %r300;
	shl.b32 	%r11, %r311, 4;
	add.s32 	%r265, %r297, %r11;
	// begin inline asm
	ldmatrix.sync.aligned.x4.m8n8.shared.b16 {%r261, %r262, %r263, %r264}, [%r265];

	// end inline asm
	st.local.v4.u32 	[%rd1+48], {%r261, %r262, %r263, %r264};
	shl.b32 	%r312, %r6, 4;
	and.b32  	%r313, %r312, 16;
	shr.u64 	%rd92, %rd8, 3;
	and.b32  	%r314, %r299, 7;
	or.b32  	%r12, %r313, %r314;
	shl.b32 	%r315, %r12, 7;
	add.s32 	%r316, %r296, %r315;
	mov.b64 	%rd93, 1;
	cvt.u32.u64 	%r317, %rd93;
	cvt.u32.u64 	%r318, %rd92;
	and.b32  	%r319, %r318, %r317;
	xor.b32  	%r320, %r319, %r300;
	shl.b32 	%r321, %r320, 4;
	add.s32 	%r13, %r316, %r321;
	add.s32 	%r271, %r13, 40960;
	// begin inline asm
	ldmatrix.sync.aligned.x2.m8n8.shared.b16 {%r266, %r267}, [%r271];

	// end inline asm
	st.local.v2.u32 	[%rd2], {%r266, %r267};
	// begin inline asm
	ldmatrix.sync.aligned.x2.m8n8.shared.b16 {%r269, %r270}, [%r271];

	// end inline asm
	st.local.v2.u32 	[%rd2+8], {%r269, %r270};
	add.s32 	%r322, %r319, %r303;
	xor.b32  	%r323, %r322, %r300;
	shl.b32 	%r324, %r323, 4;
	add.s32 	%r325, %r324, %r316;
	add.s32 	%r274, %r325, 41984;
	// begin inline asm
	ldmatrix.sync.aligned.x2.m8n8.shared.b16 {%r272, %r273}, [%r274];

	// end inline asm
	st.local.v2.u32 	[%rd2+16], {%r272, %r273};
	// begin inline asm
	ldmatrix.sync.aligned.x2.m8n8.shared.b16 {%r275, %r276}, [%r274];

	// end inline asm
	st.local.v2.u32 	[%rd2+24], {%r275, %r276};
	add.s32 	%r326, %r319, %r306;
	xor.b32  	%r327, %r326, %r300;
	shl.b32 	%r328, %r327, 4;
	add.s32 	%r329, %r328, %r316;
	add.s32 	%r280, %r329, 43008;
	// begin inline asm
	ldmatrix.sync.aligned.x2.m8n8.shared.b16 {%r278, %r279}, [%r280];

	// end inline asm
	st.local.v2.u32 	[%rd2+32], {%r278, %r279};
	// begin inline asm
	ldmatrix.sync.aligned.x2.m8n8.shared.b16 {%r281, %r282}, [%r280];

	// end inline asm
	st.local.v2.u32 	[%rd2+40], {%r281, %r282};
	add.s32 	%r330, %r319, %r309;
	xor.b32  	%r331, %r330, %r300;
	shl.b32 	%r332, %r331, 4;
	add.s32 	%r333, %r332, %r316;
	add.s32 	%r286, %r333, 44032;
	// begin inline asm
	ldmatrix.sync.aligned.x2.m8n8.shared.b16 {%r284, %r285}, [%r286];

	// end inline asm
	st.local.v2.u32 	[%rd2+48], {%r284, %r285};
	// begin inline asm
	ldmatrix.sync.aligned.x2.m8n8.shared.b16 {%r287, %r288}, [%r286];

	// end inline asm
	st.local.v2.u32 	[%rd2+56], {%r287, %r288};
	mov.b32 	%r913, 0;
	mov.u32 	%r914, %r913;
	mov.u32 	%r915, %r913;
	mov.u32 	%r916, %r913;
	mov.u32 	%r917, %r913;
	mov.u32 	%r918, %r913;
	mov.u32 	%r919, %r913;
	mov.u32 	%r920, %r913;
	mov.u32 	%r921, %r913;
	mov.u32 	%r922, %r913;
	mov.u32 	%r923, %r913;
	mov.u32 	%r924, %r913;
	mov.u32 	%r925, %r913;
	mov.u32 	%r926, %r913;
	mov.u32 	%r927, %r913;
	mov.u32 	%r928, %r913;
	mov.u32 	%r929, %r913;
	mov.u32 	%r930, %r913;
	mov.u32 	%r931, %r913;
	mov.u32 	%r932, %r913;
	mov.u32 	%r933, %r913;
	mov.u32 	%r934, %r913;
	mov.u32 	%r935, %r913;
	mov.u32 	%r936, %r913;
	mov.u32 	%r937, %r913;
	mov.u32 	%r938, %r913;
	mov.u32 	%r939, %r913;
	mov.u32 	%r940, %r913;
	mov.u32 	%r941, %r913;
	mov.u32 	%r942, %r913;
	mov.u32 	%r943, %r913;
	mov.u32 	%r944, %r913;
	mov.u32 	%r945, %r913;
	mov.u32 	%r946, %r913;
	mov.u32 	%r947, %r913;
	mov.u32 	%r948, %r913;
	mov.u32 	%r949, %r913;
	mov.u32 	%r950, %r913;
	mov.u32 	%r951, %r913;
	mov.u32 	%r952, %r913;
	mov.u32 	%r953, %r913;
	mov.u32 	%r954, %r913;
	mov.u32 	%r955, %r913;
	mov.u32 	%r956, %r913;
	mov.u32 	%r957, %r913;
	mov.u32 	%r958, %r913;
	mov.u32 	%r959, %r913;
	mov.u32 	%r960, %r913;
	mov.u32 	%r961, %r913;
	mov.u32 	%r962, %r913;
	mov.u32 	%r963, %r913;
	mov.u32 	%r964, %r913;
	mov.u32 	%r965, %r913;
	mov.u32 	%r966, %r913;
	mov.u32 	%r967, %r913;
	mov.u32 	%r968, %r913;
	mov.u32 	%r969, %r913;
	mov.u32 	%r970, %r913;
	mov.u32 	%r971, %r913;
	mov.u32 	%r972, %r913;
	mov.u32 	%r973, %r913;
	mov.u32 	%r974, %r913;
	mov.u32 	%r975, %r913;
	mov.u32 	%r976, %r913;
	@%p10 bra 	$L__BB0_16;
	ld.param.u64 	%rd173, [_Z18mma_swizzle_kstageI6__halfEvPKT_S3_PS1_mmm_param_5];
	and.b64  	%rd96, %rd8, 15;
	shr.u64 	%rd97, %rd8, 1;
	and.b64  	%rd98, %rd97, 8;
	shl.b32 	%r335, %r6, 2;
	cvt.u64.u32 	%rd99, %r335;
	and.b64  	%rd17, %rd99, 112;
	mad.lo.s64 	%rd18, %rd173, %rd96, %rd98;
	shl.b64 	%rd100, %rd18, 1;
	add.s64 	%rd19, %rd11, %rd100;
	mov.b64 	%rd187, 1;
	mov.b64 	%rd177, 0;
	mov.b32 	%r913, 0;
	mov.u64 	%rd176, %rd5;
	mov.u64 	%rd186, %rd187;
	mov.u64 	%rd185, %rd187;
	mov.u64 	%rd183, %rd175;
$L__BB0_11:
	cvt.u64.u32 	%rd101, %r5;
	and.b64  	%rd27, %rd101, 15;
	setp.ge.u64 	%p11, %rd183, %rd5;
	@%p11 bra 	$L__BB0_13;
	ld.param.u64 	%rd174, [_Z18mma_swizzle_kstageI6__halfEvPKT_S3_PS1_mmm_param_5];
	shl.b64 	%rd105, %rd183, 5;
	add.s64 	%rd106, %rd10, %rd105;
	shl.b64 	%rd107, %rd175, 6;
	add.s64 	%rd102, %rd106, %rd100;
	cvt.u32.u64 	%r339, %rd27;
	cvt.u32.u64 	%r340, %rd17;
	add.s32 	%r341, %r340, %r339;
	cvt.u32.u64 	%r342, %rd107;
	add.s32 	%r343, %r341, %r342;
	shr.u32 	%r344, %r5, 4;
	and.b32  	%r345, %r344, 6;
	and.b32  	%r346, %r5, 31;
	shr.u32 	%r347, %r346, 4;
	or.b32  	%r348, %r345, %r347;
	and.b32  	%r349, %r5, 7;
	xor.b32  	%r350, %r348, %r349;
	shl.b32 	%r351, %r350, 4;
	mov.u32 	%r352, smem;
	add.s32 	%r353, %r352, %r351;
	shl.b32 	%r354, %r343, 7;
	add.s32 	%r336, %r353, %r354;
	// begin inline asm
	cp.async.cg.shared.global [%r336], [%rd102], 16;

	// end inline asm
	shl.b64 	%rd109, %rd174, 8;
	add.s64 	%rd103, %rd102, %rd109;
	add.s32 	%r337, %r336, 4096;
	// begin inline asm
	cp.async.cg.shared.global [%r337], [%rd103], 16;

	// end inline asm
	add.s64 	%rd104, %rd19, %rd105;
	cvt.u32.u64 	%r355, %rd175;
	shl.b32 	%r356, %r355, 5;
	add.s32 	%r357, %r339, %r340;
	add.s32 	%r358, %r357, %r356;
	shl.b32 	%r359, %r358, 7;
	add.s32 	%r360, %r353, %r359;
	add.s32 	%r338, %r360, 40960;
	// begin inline asm
	cp.async.cg.shared.global [%r338], [%rd104], 16;

	// end inline asm
	add.s64 	%rd183, %rd183, 1;
	add.s64 	%rd110, %rd175, 1;
	mul.hi.u64 	%rd111, %rd110, -3689348814741910323;
	shr.u64 	%rd112, %rd111, 2;
	mul.lo.s64 	%rd113, %rd112, 5;
	sub.s64 	%rd175, %rd110, %rd113;
	// begin inline asm
	cp.async.commit_group;

	// end inline asm
$L__BB0_13:
	setp.ge.u64 	%p12, %rd185, %rd5;
	@%p12 bra 	$L__BB0_15;
	shl.b64 	%rd114, %rd186, 6;
	shr.u32 	%r405, %r5, 2;
	cvt.u64.u32 	%rd115, %r405;
	shl.b64 	%rd116, %rd187, 6;
	add.s64 	%rd117, %rd1, %rd116;
	mov.b64 	%rd118, 240;
	cvt.u32.u64 	%r406, %rd118;
	cvt.u32.u64 	%r407, %rd115;
	and.b32  	%r408, %r407, %r406;
	cvt.u32.u64 	%r409, %rd27;
	add.s32 	%r410, %r408, %r409;
	cvt.u32.u64 	%r411, %rd114;
	add.s32 	%r412, %r410, %r411;
	shl.b32 	%r413, %r412, 7;
	mov.u32 	%r414, smem;
	add.s32 	%r415, %r414, %r413;
	add.s32 	%r365, %r415, %r8;
	// begin inline asm
	ldmatrix.sync.aligned.x4.m8n8.shared.b16 {%r361, %r362, %r363, %r364}, [%r365];

	// end inline asm
	st.local.v4.u32 	[%rd117], {%r361, %r362, %r363, %r364};
	add.s32 	%r370, %r415, %r9;
	// begin inline asm
	ldmatrix.sync.aligned.x4.m8n8.shared.b16 {%r366, %r367, %r368, %r369}, [%r370];

	// end inline asm
	st.local.v4.u32 	[%rd117+16], {%r366, %r367, %r368, %r369};
	add.s32 	%r375, %r415, %r10;
	// begin inline asm
	ldmatrix.sync.aligned.x4.m8n8.shared.b16 {%r371, %r372, %r373, %r374}, [%r375];

	// end inline asm
	st.local.v4.u32 	[%rd117+32], {%r371, %r372, %r373, %r374};
	add.s32 	%r380, %r415, %r11;
	// begin inline asm
	ldmatrix.sync.aligned.x4.m8n8.shared.b16 {%r376, %r377, %r378, %r379}, [%r380];

	// end inline asm
	st.local.v4.u32 	[%rd117+48], {%r376, %r377, %r378, %r379};
	add.s64 	%rd119, %rd2, %rd116;
	cvt.u32.u64 	%r416, %rd186;
	shl.b32 	%r417, %r416, 12;
	add.s32 	%r418, %r13, %r417;
	add.s32 	%r386, %r418, 40960;
	// begin inline asm
	ldmatrix.sync.aligned.x2.m8n8.shared.b16 {%r381, %r382}, [%r386];

	// end inline asm
	st.local.v2.u32 	[%rd119], {%r381, %r382};
	// begin inline asm
	ldmatrix.sync.aligned.x2.m8n8.shared.b16 {%r384, %r385}, [%r386];

	// end inline asm
	st.local.v2.u32 	[%rd119+8], {%r384, %r385};
	or.b32  	%r420, %r417, %r315;
	and.b32  	%r421, %r5, 31;
	cvt.u64.u32 	%rd120, %r421;
	shr.u64 	%rd121, %rd120, 3;
	mov.b64 	%rd122, 7;
	cvt.u32.u64 	%r422, %rd122;
	cvt.u32.u64 	%r423, %rd120;
	and.b32  	%r424, %r423, %r422;
	mov.b64 	%rd123, 1;
	cvt.u32.u64 	%r425, %rd123;
	cvt.u32.u64 	%r426, %rd121;
	and.b32  	%r427, %r426, %r425;
	mov.b64 	%rd124, 2;
	cvt.u32.u64 	%r428, %rd124;
	add.s32 	%r429, %r427, %r428;
	xor.b32  	%r430, %r429, %r424;
	shl.b32 	%r431, %r430, 4;
	add.s32 	%r432, %r414, %r431;
	add.s32 	%r433, %r420, 1024;
	add.s32 	%r434, %r432, %r433;
	add.s32 	%r392, %r434, 40960;
	// begin inline asm
	ldmatrix.sync.aligned.x2.m8n8.shared.b16 {%r387, %r388}, [%r392];

	// end inline asm
	st.local.v2.u32 	[%rd119+16], {%r387, %r388};
	// begin inline asm
	ldmatrix.sync.aligned.x2.m8n8.shared.b16 {%r390, %r391}, [%r392];

	// end inline asm
	st.local.v2.u32 	[%rd119+24], {%r390, %r391};
	mov.b64 	%rd125, 4;
	cvt.u32.u64 	%r435, %rd125;
	add.s32 	%r436, %r427, %r435;
	xor.b32  	%r437, %r436, %r424;
	shl.b32 	%r438, %r437, 4;
	add.s32 	%r439, %r414, %r438;
	add.s32 	%r440, %r433, %r439;
	add.s32 	%r395, %r440, 41984;
	// begin inline asm
	ldmatrix.sync.aligned.x2.m8n8.shared.b16 {%r393, %r394}, [%r395];

	// end inline asm
	st.local.v2.u32 	[%rd119+32], {%r393, %r394};
	// begin inline asm
	ldmatrix.sync.aligned.x2.m8n8.shared.b16 {%r396, %r397}, [%r395];

	// end inline asm
	st.local.v2.u32 	[%rd119+40], {%r396, %r397};
	mov.b64 	%rd126, 6;
	cvt.u32.u64 	%r441, %rd126;
	add.s32 	%r442, %r427, %r441;
	xor.b32  	%r443, %r442, %r424;
	shl.b32 	%r444, %r443, 4;
	add.s32 	%r445, %r414, %r444;
	add.s32 	%r446, %r433, %r445;
	add.s32 	%r401, %r446, 43008;
	// begin inline asm
	ldmatrix.sync.aligned.x2.m8n8.shared.b16 {%r399, %r400}, [%r401];

	// end inline asm
	st.local.v2.u32 	[%rd119+48], {%r399, %r400};
	// begin inline asm
	ldmatrix.sync.aligned.x2.m8n8.shared.b16 {%r402, %r403}, [%r401];

	// end inline asm
	st.local.v2.u32 	[%rd119+56], {%r402, %r403};
	xor.b64  	%rd187, %rd187, 1;
	add.s32 	%r447, %r416, 1;
	mul.hi.u32 	%r448, %r447, -858993459;
	shr.u32 	%r449, %r448, 2;
	mul.lo.s32 	%r450, %r449, 5;
	sub.s32 	%r451, %r447, %r450;
	cvt.u64.u32 	%rd186, %r451;
	add.s64 	%rd185, %rd185, 1;
$L__BB0_15:
	shl.b64 	%rd127, %rd177, 6;
	add.s64 	%rd128, %rd1, %rd127;
	add.s64 	%rd129, %rd2, %rd127;
	ld.local.v4.u32 	{%r524, %r525, %r526, %r527}, [%rd128];
	ld.local.v2.u32 	{%r768, %r769}, [%rd129];
	// begin inline asm
	mma.sync.aligned.m16n8k16.row.col.f16.f16.f16.f16 {%r976, %r975}, {%r524, %r525, %r526, %r527}, {%r768, %r769}, {%r976, %r975};

	// end inline asm
	ld.local.v2.u32 	{%r758, %r759}, [%rd129+8];
	// begin inline asm
	mma.sync.aligned.m16n8k16.row.col.f16.f16.f16.f16 {%r974, %r973}, {%r524, %r525, %r526, %r527}, {%r758, %r759}, {%r974, %r973};

	// end inline asm
	ld.local.v2.u32 	{%r748, %r749}, [%rd129+16];
	// begin inline asm
	mma.sync.aligned.m16n8k16.row.col.f16.f16.f16.f16 {%r972, %r971}, {%r524, %r525, %r526, %r527}, {%r748, %r749}, {%r972, %r971};

	// end inline asm
	ld.local.v2.u32 	{%r738, %r739}, [%rd129+24];
	// begin inline asm
	mma.sync.aligned.m16n8k16.row.col.f16.f16.f16.f16 {%r970, %r969}, {%r524, %r525, %r526, %r527}, {%r738, %r739}, {%r970, %r969};

	// end inline asm
	ld.local.v2.u32 	{%r728, %r729}, [%rd129+32];
	// begin inline asm
	mma.sync.aligned.m16n8k16.row.col.f16.f16.f16.f16 {%r968, %r967}, {%r524, %r525, %r526, %r527}, {%r728, %r729}, {%r968, %r967};

	// end inline asm
	ld.local.v2.u32 	{%r718, %r719}, [%rd129+40];
	// begin inline asm
	mma.sync.aligned.m16n8k16.row.col.f16.f16.f16.f16 {%r966, %r965}, {%r524, %r525, %r526, %r527}, {%r718, %r719}, {%r966, %r965};

	// end inline asm
	ld.local.v2.u32 	{%r708, %r709}, [%rd129+48];
	// begin inline asm
	mma.sync.aligned.m16n8k16.row.col.f16.f16.f16.f16 {%r964, %r963}, {%r524, %r525, %r526, %r527}, {%r708, %r709}, {%r964, %r963};

	// end inline asm
	ld.local.v2.u32 	{%r698, %r699}, [%rd129+56];
	// begin inline asm
	mma.sync.aligned.m16n8k16.row.col.f16.f16.f16.f16 {%r962, %r961}, {%r524, %r525, %r526, %r527}, {%r698, %r699}, {%r962, %r961};

	// end inline asm
	ld.local.v4.u32 	{%r604, %r605, %r606, %r607}, [%rd128+16];
	// begin inline asm
	mma.sync.aligned.m16n8k16.row.col.f16.f16.f16.f16 {%r946, %r945}, {%r604, %r605, %r606, %r607}, {%r698, %r699}, {%r946, %r945};

	// end inline asm
	// begin inline asm
	mma.sync.aligned.m16n8k16.row.col.f16.f16.f16.f16 {%r948, %r947}, {%r604, %r605, %r606, %r607}, {%r708, %r709}, {%r948, %r947};

	// end inline asm
	// begin inline asm
	mma.sync.aligned.m16n8k16.row.col.f16.f16.f16.f16 {%r950, %r949}, {%r604, %r605, %r606, %r607}, {%r718, %r719}, {%r950, %r949};

	// end inline asm
	// begin inline asm
	mma.sync.aligned.m16n8k16.row.col.f16.f16.f16.f16 {%r952, %r951}, {%r604, %r605, %r606, %r607}, {%r728, %r729}, {%r952, %r951};

	// end inline asm
	// begin inline asm
	mma.sync.aligned.m16n8k16.row.col.f16.f16.f16.f16 {%r954, %r953}, {%r604, %r605, %r606, %r607}, {%r738, %r739}, {%r954, %r953};

	// end inline asm
	// begin inline asm
	mma.sync.aligned.m16n8k16.row.col.f16.f16.f16.f16 {%r956, %r955}, {%r604, %r605, %r606, %r607}, {%r748, %r749}, {%r956, %r955};

	// end inline asm
	// begin inline asm
	mma.sync.aligned.m16n8k16.row.col.f16.f16.f16.f16 {%r958, %r957}, {%r604, %r605, %r606, %r607}, {%r758, %r759}, {%r958, %r957};

	// end inline asm
	// begin inline asm
	mma.sync.aligned.m16n8k16.row.col.f16.f16.f16.f16 {%r960, %r959}, {%r604, %r605, %r606, %r607}, {%r768, %r769}, {%r960, %r959};

	// end inline asm
	ld.local.v4.u32 	{%r684, %r685, %r686, %r687}, [%rd128+32];
	// begin inline asm
	mma.sync.aligned.m16n8k16.row.col.f16.f16.f16.f16 {%r944, %r943}, {%r684, %r685, %r686, %r687}, {%r768, %r769}, {%r944, %r943};

	// end inline asm
	// begin inline asm
	mma.sync.aligned.m16n8k16.row.col.f16.f16.f16.f16 {%r942, %r941}, {%r684, %r685, %r686, %r687}, {%r758, %r759}, {%r942, %r941};

	// end inline asm
	// begin inline asm
	mma.sync.aligned.m16n8k16.row.col.f16.f16.f16.f16 {%r940, %r939}, {%r684, %r685, %r686, %r687}, {%r748, %r749}, {%r940, %r939};

	// end inline asm
	// begin inline asm
	mma.sync.aligned.m16n8k16.row.col.f16.f16.f16.f16 {%r938, %r937}, {%r684, %r685, %r686, %r687}, {%r738, %r739}, {%r938, %r937};

	// end inline asm
	// begin inline asm
	mma.sync.aligned.m16n8k16.row.col.f16.f16.f16.f16 {%r936, %r935}, {%r684, %r685, %r686, %r687}, {%r728, %r729}, {%r936, %r935};

	// end inline asm
	// begin inline asm
	mma.sync.aligned.m16n8k16.row.col.f16.f16.f16.f16 {%r934, %r933}, {%r684, %r685, %r686, %r687}, {%r718, %r719}, {%r934, %r933};

	// end inline asm
	// begin inline asm
	mma.sync.aligned.m16n8k16.row.col.f16.f16.f16.f16 {%r932, %r931}, {%r684, %r685, %r686, %r687}, {%r708, %r709}, {%r932, %r931};

	// end inline asm
	// begin inline asm
	mma.sync.aligned.m16n8k16.row.col.f16.f16.f16.f16 {%r930, %r929}, {%r684, %r685, %r686, %r687}, {%r698, %r699}, {%r930, %r929};

	// end inline asm
	ld.local.v4.u32 	{%r764, %r765, %r766, %r767}, [%rd128+48];
	// begin inline asm
	mma.sync.aligned.m16n8k16.row.col.f16.f16.f16.f16 {%r914, %r913}, {%r764, %r765, %r766, %r767}, {%r698, %r699}, {%r914, %r913};

	// end inline asm
	// begin inline asm
	mma.sync.aligned.m16n8k16.row.col.f16.f16.f16.f16 {%r916, %r915}, {%r764, %r765, %r766, %r767}, {%r708, %r709}, {%r916, %r915};

	// end inline asm
	// begin inline asm
	mma.sync.aligned.m16n8k16.row.col.f16.f16.f16.f16 {%r918, %r917}, {%r764, %r765, %r766, %r767}, {%r718, %r719}, {%r918, %r917};

	// end inline asm
	// begin inline asm
	mma.sync.aligned.m16n8k16.row.col.f16.f16.f16.f16 {%r920, %r919}, {%r764, %r765, %r766, %r767}, {%r728, %r729}, {%r920, %r919};

	// end inline asm
	// begin inline asm
	mma.sync.aligned.m16n8k16.row.col.f16.f16.f16.f16 {%r922, %r921}, {%r764, %r765, %r766, %r767}, {%r738, %r739}, {%r922, %r921};

	// end inline asm
	// begin inline asm
	mma.sync.aligned.m16n8k16.row.col.f16.f16.f16.f16 {%r924, %r923}, {%r764, %r765, %r766, %r767}, {%r748, %r749}, {%r924, %r923};

	// end inline asm
	// begin inline asm
	mma.sync.aligned.m16n8k16.row.col.f16.f16.f16.f16 {%r926, %r925}, {%r764, %r765, %r766, %r767}, {%r758, %r759}, {%r926, %r925};

	// end inline asm
	// begin inline asm
	mma.sync.aligned.m16n8k16.row.col.f16.f16.f16.f16 {%r928, %r927}, {%r764, %r765, %r766, %r767}, {%r768, %r769}, {%r928, %r927};

	// end inline asm
	xor.b64  	%rd177, %rd177, 1;
	// begin inline asm
	cp.async.wait_group 3;

	// end inline asm
	bar.sync 	0;
	add.s64 	%rd176, %rd176, -1;
	setp.eq.s64 	%p13, %rd176, 0;
	@%p13 bra 	$L__BB0_16;
	bra.uni 	$L__BB0_11;
$L__BB0_16:
	ld.param.u64 	%rd170, [_Z18mma_swizzle_kstageI6__halfEvPKT_S3_PS1_mmm_param_4];
	ld.param.u64 	%rd168, [_Z18mma_swizzle_kstageI6__halfEvPKT_S3_PS1_mmm_param_2];
	shr.u32 	%r772, %r5, 5;
	shl.b32 	%r773, %r772, 6;
	cvt.u64.u32 	%rd130, %r773;
	and.b32  	%r774, %r5, 31;
	cvt.u64.u32 	%rd131, %r774;
	shr.u64 	%rd132, %rd131, 2;
	shl.b32 	%r775, %r5, 1;
	cvt.u64.u32 	%rd133, %r775;
	cvt.u32.u64 	%r776, %rd130;
	cvt.u32.u64 	%r777, %rd132;
	add.s32 	%r778, %r777, %r776;
	shl.b32 	%r779, %r778, 7;
	mov.u32 	%r780, smem;
	add.s32 	%r781, %r780, %r779;
	shl.b64 	%rd134, %rd132, 3;
	mov.b64 	%rd135, 6;
	cvt.u32.u64 	%r782, %rd135;
	cvt.u32.u64 	%r783, %rd133;
	and.b32  	%r784, %r783, %r782;
	cvt.u32.u64 	%r785, %rd134;
	add.s32 	%r786, %r785, %r784;
	shl.b32 	%r787, %r786, 1;
	add.s32 	%r788, %r781, %r787;
	st.shared.u32 	[%r788], %r976;
	st.shared.u32 	[%r788+1024], %r975;
	mov.b64 	%rd136, 8;
	cvt.u32.u64 	%r789, %rd136;
	xor.b32  	%r790, %r785, %r789;
	add.s32 	%r791, %r790, %r784;
	shl.b32 	%r792, %r791, 1;
	add.s32 	%r793, %r781, %r792;
	st.shared.u32 	[%r793], %r974;
	st.shared.u32 	[%r793+1024], %r973;
	mov.b64 	%rd137, 16;
	cvt.u32.u64 	%r794, %rd137;
	xor.b32  	%r795, %r785, %r794;
	add.s32 	%r796, %r795, %r784;
	shl.b32 	%r797, %r796, 1;
	add.s32 	%r798, %r781, %r797;
	st.shared.u32 	[%r798], %r972;
	st.shared.u32 	[%r798+1024], %r971;
	mov.b64 	%rd138, 24;
	cvt.u32.u64 	%r799, %rd138;
	xor.b32  	%r800, %r785, %r799;
	add.s32 	%r801, %r800, %r784;
	shl.b32 	%r802, %r801, 1;
	add.s32 	%r803, %r781, %r802;
	st.shared.u32 	[%r803], %r970;
	st.shared.u32 	[%r803+1024], %r969;
	mov.b64 	%rd139, 32;
	cvt.u32.u64 	%r804, %rd139;
	xor.b32  	%r805, %r785, %r804;
	add.s32 	%r806, %r805, %r784;
	shl.b32 	%r807, %r806, 1;
	add.s32 	%r808, %r781, %r807;
	st.shared.u32 	[%r808], %r968;
	st.shared.u32 	[%r808+1024], %r967;
	mov.b64 	%rd140, 40;
	cvt.u32.u64 	%r809, %rd140;
	xor.b32  	%r810, %r785, %r809;
	add.s32 	%r811, %r810, %r784;
	shl.b32 	%r812, %r811, 1;
	add.s32 	%r813, %r781, %r812;
	st.shared.u32 	[%r813], %r966;
	st.shared.u32 	[%r813+1024], %r965;
	mov.b64 	%rd141, 48;
	cvt.u32.u64 	%r814, %rd141;
	xor.b32  	%r815, %r785, %r814;
	add.s32 	%r816, %r815, %r784;
	shl.b32 	%r817, %r816, 1;
	add.s32 	%r818, %r781, %r817;
	st.shared.u32 	[%r818], %r964;
	st.shared.u32 	[%r818+1024], %r963;
	mov.b64 	%rd142, 56;
	cvt.u32.u64 	%r819, %rd142;
	xor.b32  	%r820, %r785, %r819;
	add.s32 	%r821, %r820, %r784;
	shl.b32 	%r822, %r821, 1;
	add.s32 	%r823, %r781, %r822;
	st.shared.u32 	[%r823], %r962;
	st.shared.u32 	[%r823+1024], %r961;
	st.shared.u32 	[%r788+2048], %r960;
	st.shared.u32 	[%r788+3072], %r959;
	st.shared.u32 	[%r793+2048], %r958;
	st.shared.u32 	[%r793+3072], %r957;
	st.shared.u32 	[%r798+2048], %r956;
	st.shared.u32 	[%r798+3072], %r955;
	st.shared.u32 	[%r803+2048], %r954;
	st.shared.u32 	[%r803+3072], %r953;
	st.shared.u32 	[%r808+2048], %r952;
	st.shared.u32 	[%r808+3072], %r951;
	st.shared.u32 	[%r813+2048], %r950;
	st.shared.u32 	[%r813+3072], %r949;
	st.shared.u32 	[%r818+2048], %r948;
	st.shared.u32 	[%r818+3072], %r947;
	st.shared.u32 	[%r823+2048], %r946;
	st.shared.u32 	[%r823+3072], %r945;
	st.shared.u32 	[%r788+4096], %r944;
	st.shared.u32 	[%r788+5120], %r943;
	st.shared.u32 	[%r793+4096], %r942;
	st.shared.u32 	[%r793+5120], %r941;
	st.shared.u32 	[%r798+4096], %r940;
	st.shared.u32 	[%r798+5120], %r939;
	st.shared.u32 	[%r803+4096], %r938;
	st.shared.u32 	[%r803+5120], %r937;
	st.shared.u32 	[%r808+4096], %r936;
	st.shared.u32 	[%r808+5120], %r935;
	st.shared.u32 	[%r813+4096], %r934;
	st.shared.u32 	[%r813+5120], %r933;
	st.shared.u32 	[%r818+4096], %r932;
	st.shared.u32 	[%r818+5120], %r931;
	st.shared.u32 	[%r823+4096], %r930;
	st.shared.u32 	[%r823+5120], %r929;
	st.shared.u32 	[%r788+6144], %r928;
	st.shared.u32 	[%r788+7168], %r927;
	st.shared.u32 	[%r793+6144], %r926;
	st.shared.u32 	[%r793+7168], %r925;
	st.shared.u32 	[%r798+6144], %r924;
	st.shared.u32 	[%r798+7168], %r923;
	st.shared.u32 	[%r803+6144], %r922;
	st.shared.u32 	[%r803+7168], %r921;
	st.shared.u32 	[%r808+6144], %r920;
	st.shared.u32 	[%r808+7168], %r919;
	st.shared.u32 	[%r813+6144], %r918;
	st.shared.u32 	[%r813+7168], %r917;
	st.shared.u32 	[%r818+6144], %r916;
	st.shared.u32 	[%r818+7168], %r915;
	st.shared.u32 	[%r823+6144], %r914;
	st.shared.u32 	[%r823+7168], %r913;
	bar.sync 	0;
	mul.wide.u32 	%rd143, %r772, 4;
	shr.u64 	%rd144, %rd131, 3;
	or.b64  	%rd145, %rd144, %rd143;
	cvt.u32.u64 	%r824, %rd145;
	xor.b32  	%r825, %r5, %r824;
	mul.lo.s64 	%rd146, %rd9, %rd170;
	cvta.to.global.u64 	%rd147, %rd168;
	shl.b64 	%rd148, %rd146, 1;
	add.s64 	%rd149, %rd147, %rd148;
	shl.b64 	%rd150, %rd7, 4;
	add.s64 	%rd151, %rd149, %rd150;
	shl.b32 	%r826, %r825, 4;
	and.b32  	%r827, %r826, 112;
	add.s32 	%r828, %r780, %r827;
	shl.b32 	%r829, %r5, 4;
	cvt.u64.u32 	%rd152, %r829;
	and.b64  	%rd153, %rd152, 112;
	shl.b32 	%r830, %r824, 7;
	add.s32 	%r831, %r828, %r830;
	ld.shared.u32 	%r832, [%r831];
	mul.lo.s64 	%rd154, %rd145, %rd170;
	shl.b64 	%rd155, %rd154, 1;
	add.s64 	%rd156, %rd151, %rd155;
	add.s64 	%rd157, %rd156, %rd153;
	st.global.u32 	[%rd157], %r832;
	ld.shared.u32 	%r833, [%r831+4096];
	shl.b64 	%rd158, %rd170, 6;
	add.s64 	%rd159, %rd157, %rd158;
	st.global.u32 	[%rd159], %r833;
	ld.shared.u32 	%r834, [%r831+8192];
	st.global.u32 	[%rd157+128], %r834;
	ld.shared.u32 	%r835, [%r831+12288];
	st.global.u32 	[%rd159+128], %r835;
	ld.shared.u32 	%r836, [%r831+16384];
	shl.b64 	%rd160, %rd170, 7;
	add.s64 	%rd161, %rd157, %rd160;
	st.global.u32 	[%rd161], %r836;
	ld.shared.u32 	%r837, [%r831+20480];
	add.s64 	%rd162, %rd161, %rd158;
	st.global.u32 	[%rd162], %r837;
	ld.shared.u32 	%r838, [%r831+24576];
	st.global.u32 	[%rd161+128], %r838;
	ld.shared.u32 	%r839, [%r831+28672];
	st.global.u32 	[%rd162+128], %r839;
	ld.shared.u32 	%r840, [%r831+32768];
	shl.b64 	%rd163, %rd170, 8;
	add.s64 	%rd164, %rd157, %rd163;
	st.global.u32 	[%rd164], %r840;
	ld.shared.u32 	%r841, [%r831+36864];
	add.s64 	%rd165, %rd164, %rd158;
	st.global.u32 	[%rd165], %r841;
	ld.shared.u32 	%r842, [%r831+40960];
	st.global.u32 	[%rd164+128], %r842;
	ld.shared.u32 	%r843, [%r831+45056];
	st.global.u32 	[%rd165+128], %r843;
	ld.shared.u32 	%r844, [%r831+49152];
	add.s64 	%rd166, %rd164, %rd160;
	st.global.u32 	[%rd166], %r844;
	ld.shared.u32 	%r845, [%r831+53248];
	add.s64 	%rd167, %rd166, %rd158;
	st.global.u32 	[%rd167], %r845;
	ld.shared.u32 	%r846, [%r831+57344];
	st.global.u32 	[%rd166+128], %r846;
	ld.shared.u32 	%r847, [%r831+61440];
	st.global.u32 	[%rd167+128], %r847;
$L__BB0_17:
	ret;

}


// ===== COMPILED SASS (sm_100) =====

	.target	sm_100

	.elftype	@"ET_EXEC"


//--------------------- .note.nv.tkinfo           --------------------------
	.section	.note.nv.tkinfo,"",@"SHT_NOTE"
	.sectionflags	@"SHF_NOTE_NV_TKINFO"
	.tkinfo
        /*0018*/ 	.word	0x00000002
        /*0030*/ 	.string	""
        /*0030*/ 	.string	"ptxas"
        /*0030*/ 	.string	"Cuda compilation tools, release 13.0, V13.0.88"
        /*0030*/ 	.string	"Build cuda_13.0.r13.0/compiler.36424714_0"
        /*0030*/ 	.string	"-arch sm_100 -m 64 "



//--------------------- .note.nv.cuinfo           --------------------------
	.section	.note.nv.cuinfo,"",@"SHT_NOTE"
	.sectionflags	@"SHF_NOTE_NV_CUINFO"
        /*0018*/ 	.short	0x0002
        /*001a*/ 	.short	0x0064
        /*001c*/ 	.short	0x0082
	.zero		2


//--------------------- .nv.info                  --------------------------
	.section	.nv.info,"",@"SHT_CUDA_INFO"
	.align	4


	//----- nvinfo : EIATTR_REGCOUNT
	.align		4
        /*0000*/ 	.byte	0x04, 0x2f
        /*0002*/ 	.short	(.L_1 - .L_0)
	.align		4
.L_0:
        /*0004*/ 	.word	index@(_Z18mma_swizzle_kstageI6__halfEvPKT_S3_PS1_mmm)
        /*0008*/ 	.word	0x00000073


	//----- nvinfo : EIATTR_FRAME_SIZE
	.align		4
.L_1:
        /*000c*/ 	.byte	0x04, 0x11
        /*000e*/ 	.short	(.L_3 - .L_2)
	.align		4
.L_2:
        /*0010*/ 	.word	index@(_Z18mma_swizzle_kstageI6__halfEvPKT_S3_PS1_mmm)
        /*0014*/ 	.word	0x00000100


	//----- nvinfo : EIATTR_MIN_STACK_SIZE
	.align		4
.L_3:
        /*0018*/ 	.byte	0x04, 0x12
        /*001a*/ 	.short	(.L_5 - .L_4)
	.align		4
.L_4:
        /*001c*/ 	.word	index@(_Z18mma_swizzle_kstageI6__halfEvPKT_S3_PS1_mmm)
        /*0020*/ 	.word	0x00000100
.L_5:


//--------------------- .nv.compat                --------------------------
	.section	.nv.compat,"",@"SHT_CUDA_COMPAT_INFO"
	.align	4
        /*0000*/ 	.byte	0x02, 0x09, 0x00, 0x00, 0x02, 0x02, 0x01, 0x00, 0x02, 0x05, 0x05, 0x00, 0x03, 0x07, 0x01, 0x01
        /*0010*/ 	.byte	0x02, 0x03, 0x00, 0x00, 0x02, 0x06, 0x01, 0x00, 0x04, 0x0b, 0x08, 0x00, 0x09, 0x00, 0x00, 0x00
        /*0020*/ 	.byte	0x00, 0x00, 0x00, 0x00


//--------------------- .nv.info._Z18mma_swizzle_kstageI6__halfEvPKT_S3_PS1_mmm --------------------------
	.section	.nv.info._Z18mma_swizzle_kstageI6__halfEvPKT_S3_PS1_mmm,"",@"SHT_CUDA_INFO"
	.sectionflags	@""
	.align	4


	//----- nvinfo : EIATTR_CUDA_API_VERSION
	.align		4
        /*0000*/ 	.byte	0x04, 0x37
        /*0002*/ 	.short	(.L_7 - .L_6)
.L_6:
        /*0004*/ 	.word	0x00000082


	//----- nvinfo : EIATTR_KPARAM_INFO
	.align		4
.L_7:
        /*0008*/ 	.byte	0x04, 0x17
        /*000a*/ 	.short	(.L_9 - .L_8)
.L_8:
        /*000c*/ 	.word	0x00000000
        /*0010*/ 	.short	0x0005
        /*0012*/ 	.short	0x0028
        /*0014*/ 	.byte	0x00, 0xf0, 0x21, 0x00


	//----- nvinfo : EIATTR_KPARAM_INFO
	.align		4
.L_9:
        /*0018*/ 	.byte	0x04, 0x17
        /*001a*/ 	.short	(.L_11 - .L_10)
.L_10:
        /*001c*/ 	.word	0x00000000
        /*0020*/ 	.short	0x0004
        /*0022*/ 	.short	0x0020
        /*0024*/ 	.byte	0x00, 0xf0, 0x21, 0x00


	//----- nvinfo : EIATTR_KPARAM_INFO
	.align		4
.L_11:
        /*0028*/ 	.byte	0x04, 0x17
        /*002a*/ 	.short	(.L_13 - .L_12)
.L_12:
        /*002c*/ 	.word	0x00000000
        /*0030*/ 	.short	0x0003
        /*0032*/ 	.short	0x0018
        /*0034*/ 	.byte	0x00, 0xf0, 0x21, 0x00


	//----- nvinfo : EIATTR_KPARAM_INFO
	.align		4
.L_13:
        /*0038*/ 	.byte	0x04, 0x17
        /*003a*/ 	.short	(.L_15 - .L_14)
.L_14:
        /*003c*/ 	.word	0x00000000
        /*0040*/ 	.short	0x0002
        /*0042*/ 	.short	0x0010
        /*0044*/ 	.byte	0x00, 0xf5, 0x21, 0x00


	//----- nvinfo : EIATTR_KPARAM_INFO
	.align		4
.L_15:
        /*0048*/ 	.byte	0x04, 0x17
        /*004a*/ 	.short	(.L_17 - .L_16)
.L_16:
        /*004c*/ 	.word	0x00000000
        /*0050*/ 	.short	0x0001
        /*0052*/ 	.short	0x0008
        /*0054*/ 	.byte	0x00, 0xf5, 0x21, 0x00


	//----- nvinfo : EIATTR_KPARAM_INFO
	.align		4
.L_17:
        /*0058*/ 	.byte	0x04, 0x17
        /*005a*/ 	.short	(.L_19 - .L_18)
.L_18:
        /*005c*/ 	.word	0x00000000
        /*0060*/ 	.short	0x0000
        /*0062*/ 	.short	0x0000
        /*0064*/ 	.byte	0x00, 0xf5, 0x21, 0x00


	//----- nvinfo : EIATTR_SPARSE_MMA_MASK
	.align		4
.L_19:
        /*0068*/ 	.byte	0x03, 0x50
        /*006a*/ 	.short	0x0000


	//----- nvinfo : EIATTR_MAXREG_COUNT
	.align		4
        /*006c*/ 	.byte	0x03, 0x1b
        /*006e*/ 	.short	0x00ff


	//----- nvinfo : EIATTR_NUM_BARRIERS
	.align		4
        /*0070*/ 	.byte	0x02, 0x4c
        /*0072*/ 	.byte	0x01
	.zero		1


	//----- nvinfo : EIATTR_MERCURY_ISA_VERSION
	.align		4
        /*0074*/ 	.byte	0x03, 0x5f
        /*0076*/ 	.short	0x0101


	//----- nvinfo : EIATTR_VRC_CTA_INIT_COUNT
	.align		4
        /*0078*/ 	.byte	0x02, 0x4a
	.zero		1
	.zero		1


	//----- nvinfo : EIATTR_EXIT_INSTR_OFFSETS
	.align		4
        /*007c*/ 	.byte	0x04, 0x1c
        /*007e*/ 	.short	(.L_21 - .L_20)


	//   ....[0]....
.L_20:
        /*0080*/ 	.word	0x000001f0


	//   ....[1]....
        /*0084*/ 	.word	0x00002f40


	//----- nvinfo : EIATTR_CBANK_PARAM_SIZE
	.align		4
.L_21:
        /*0088*/ 	.byte	0x03, 0x19
        /*008a*/ 	.short	0x0030


	//----- nvinfo : EIATTR_PARAM_CBANK
	.align		4
        /*008c*/ 	.byte	0x04, 0x0a
        /*008e*/ 	.short	(.L_23 - .L_22)
	.align		4
.L_22:
        /*0090*/ 	.word	index@(.nv.constant0._Z18mma_swizzle_kstageI6__halfEvPKT_S3_PS1_mmm)
        /*0094*/ 	.short	0x0380
        /*0096*/ 	.short	0x0030


	//----- nvinfo : EIATTR_SW_WAR
	.align		4
.L_23:
        /*0098*/ 	.byte	0x04, 0x36
        /*009a*/ 	.short	(.L_25 - .L_24)
.L_24:
        /*009c*/ 	.word	0x00000008
.L_25:


//--------------------- .nv.callgraph             --------------------------
	.section	.nv.callgraph,"",@"SHT_CUDA_CALLGRAPH"
	.align	4
	.sectionentsize	8
	.align		4
        /*0000*/ 	.word	0x00000000
	.align		4
        /*0004*/ 	.word	0xffffffff
	.align		4
        /*0008*/ 	.word	0x00000000
	.align		4
        /*000c*/ 	.word	0xfffffffe
	.align		4
        /*0010*/ 	.word	0x00000000
	.align		4
        /*0014*/ 	.word	0xfffffffd
	.align		4
        /*0018*/ 	.word	0x00000000
	.align		4
        /*001c*/ 	.word	0xfffffffc


//--------------------- .text._Z18mma_swizzle_kstageI6__halfEvPKT_S3_PS1_mmm --------------------------
	.section	.text._Z18mma_swizzle_kstageI6__halfEvPKT_S3_PS1_mmm,"ax",@progbits
	.align	128
        .global         _Z18mma_swizzle_kstageI6__halfEvPKT_S3_PS1_mmm
        .type           _Z18mma_swizzle_kstageI6__halfEvPKT_S3_PS1_mmm,@function
        .size           _Z18mma_swizzle_kstageI6__halfEvPKT_S3_PS1_mmm,(.L_x_8 - _Z18mma_swizzle_kstageI6__halfEvPKT_S3_PS1_mmm)
        .other          _Z18mma_swizzle_kstageI6__halfEvPKT_S3_PS1_mmm,@"STO_CUDA_ENTRY STV_DEFAULT"
_Z18mma_swizzle_kstageI6__halfEvPKT_S3_PS1_mmm:
.text._Z18mma_swizzle_kstageI6__halfEvPKT_S3_PS1_mmm:
[----:B------:R-:W1:Y:S08]  /*0000*/  LDC R1, c[0x0][0x37c] ;  /* 0x0000df00ff017b82 */ /* 0x000e700000000800 */
[----:B------:R-:W2:Y:S01]  /*0010*/  S2UR UR8, SR_CTAID.Z ;  /* 0x00000000000879c3 */ /* 0x000ea20000002700 */
[----:B------:R-:W3:Y:S01]  /*0020*/  LDCU.64 UR12, c[0x0][0x398] ;  /* 0x00007300ff0c77ac */ /* 0x000ee20008000a00 */
[----:B-1----:R-:W-:Y:S01]  /*0030*/  VIADD R1, R1, 0xffffff00 ;  /* 0xffffff0001017836 */ /* 0x002fe20000000000 */
[----:B------:R-:W1:Y:S04]  /*0040*/  LDCU.64 UR14, c[0x0][0x3a0] ;  /* 0x00007400ff0e77ac */ /* 0x000e680008000a00 */
[----:B------:R-:W-:Y:S01]  /*0050*/  R2UR UR23, R1 ;  /* 0x00000000011772ca */ /* 0x000fe200000e0000 */
[----:B------:R-:W4:Y:S08]  /*0060*/  S2UR UR16, SR_CTAID.Y ;  /* 0x00000000001079c3 */ /* 0x000f300000002600 */
[----:B------:R-:W5:Y:S01]  /*0070*/  S2UR UR7, SR_CTAID.X ;  /* 0x00000000000779c3 */ /* 0x000f620000002500 */
[----:B---3--:R-:W-:-:S04]  /*0080*/  UIADD3 UR11, UP1, UPT, UR12, 0xf, URZ ;  /* 0x0000000f0c0b7890 */ /* 0x008fc8000ff3e0ff */
[----:B------:R-:W-:Y:S02]  /*0090*/  UIADD3.X UR12, UPT, UPT, URZ, UR13, URZ, UP1, !UPT ;  /* 0x0000000dff0c7290 */ /* 0x000fe40008ffe4ff */
[----:B--2---:R-:W-:Y:S02]  /*00a0*/  ULOP3.LUT UR4, UR8, 0x1, URZ, 0xc0, !UPT ;  /* 0x0000000108047892 */ /* 0x004fe4000f8ec0ff */
[----:B-1----:R-:W-:Y:S02]  /*00b0*/  UIADD3 UR9, UP1, UPT, UR14, 0x7, URZ ;  /* 0x000000070e097890 */ /* 0x002fe4000ff3e0ff */
[----:B------:R-:W-:Y:S02]  /*00c0*/  UISETP.NE.U32.AND UP0, UPT, UR4, 0x1, UPT ;  /* 0x000000010400788c */ /* 0x000fe4000bf05070 */
[----:B------:R-:W-:Y:S02]  /*00d0*/  UIADD3.X UR10, UPT, UPT, URZ, UR15, URZ, UP1, !UPT ;  /* 0x0000000fff0a7290 */ /* 0x000fe40008ffe4ff */
[----:B------:R-:W-:-:S07]  /*00e0*/  USHF.R.U64 UR11, UR11, 0x4, UR12 ;  /* 0x000000040b0b7899 */ /* 0x000fce000800120c */
[----:B------:R-:W1:Y:S01]  /*00f0*/  @!UP0 LDCU UR5, c[0x0][0x374] ;  /* 0x00006e80ff0587ac */ /* 0x000e620008000800 */
[----:B------:R-:W5:Y:S01]  /*0100*/  LDCU UR6, c[0x0][0x370] ;  /* 0x00006e00ff0677ac */ /* 0x000f620008000800 */
[----:B----4-:R-:W-:-:S04]  /*0110*/  @!UP0 ULOP3.LUT UR4, URZ, UR16, URZ, 0x33, !UPT ;  /* 0x00000010ff048292 */ /* 0x010fc8000f8e33ff */
[----:B-1----:R-:W-:Y:S02]  /*0120*/  @!UP0 UIADD3 UR4, UPT, UPT, UR4, UR5, URZ ;  /* 0x0000000504048290 */ /* 0x002fe4000fffe0ff */
[----:B------:R-:W-:Y:S02]  /*0130*/  USHF.R.U64 UR5, UR9, 0x3, UR10 ;  /* 0x0000000309057899 */ /* 0x000fe4000800120a */
[----:B-----5:R-:W-:Y:S02]  /*0140*/  UIMAD UR8, UR8, UR6, UR7 ;  /* 0x00000006080872a4 */ /* 0x020fe4000f8e0207 */
[----:B------:R-:W-:Y:S02]  /*0150*/  USHF.R.U32.HI UR6, URZ, 0x3, UR10 ;  /* 0x00000003ff067899 */ /* 0x000fe4000801160a */
[----:B------:R-:W-:Y:S01]  /*0160*/  USHF.L.U32 UR8, UR8, 0x4, URZ ;  /* 0x0000000408087899 */ /* 0x000fe200080006ff */
[----:B------:R-:W-:Y:S02]  /*0170*/  @UP0 UMOV UR4, UR16 ;  /* 0x0000001000040c82 */ /* 0x000fe40008000000 */
[----:B------:R-:W-:-:S02]  /*0180*/  USHF.L.U32 UR10, UR4, 0x4, URZ ;  /* 0x00000004040a7899 */ /* 0x000fc400080006ff */
[----:B------:R-:W-:Y:S02]  /*0190*/  UISETP.GT.U32.AND UP0, UPT, UR5, UR8, UPT ;  /* 0x000000080500728c */ /* 0x000fe4000bf04070 */
[----:B------:R-:W-:Y:S02]  /*01a0*/  USHF.R.U32.HI UR4, URZ, 0x4, UR12 ;  /* 0x00000004ff047899 */ /* 0x000fe4000801160c */
[----:B------:R-:W-:Y:S02]  /*01b0*/  UISETP.LE.U32.AND UP1, UPT, UR11, UR10, UPT ;  /* 0x0000000a0b00728c */ /* 0x000fe4000bf23070 */
[----:B------:R-:W-:-:S04]  /*01c0*/  UISETP.GT.U32.AND.EX UP0, UPT, UR6, URZ, UPT, UP0 ;  /* 0x000000ff0600728c */ /* 0x000fc8000bf04100 */
[----:B------:R-:W-:-:S06]  /*01d0*/  UISETP.LE.U32.OR.EX UP0, UPT, UR4, URZ, !UP0, UP1 ;  /* 0x000000ff0400728c */ /* 0x000fcc000c703510 */
[----:B------:R-:W-:-:S13]  /*01e0*/  PLOP3.LUT P0, PT, PT, PT, UP0, 0x80, 0x8 ;  /* 0x000000000008781c */ /* 0x000fda0003f0f008 */
[----:B------:R-:W-:Y:S05]  /*01f0*/  @P0 EXIT ;  /* 0x000000000000094d */ /* 0x000fea0003800000 */
[----:B------:R-:W1:Y:S01]  /*0200*/  S2R R104, SR_TID.X ;  /* 0x0000000000687919 */ /* 0x000e620000002100 */
[----:B------:R-:W2:Y:S01]  /*0210*/  LDCU.64 UR14, c[0x0][0x3a8] ;  /* 0x00007500ff0e77ac */ /* 0x000ea20008000a00 */
[----:B------:R-:W3:Y:S01]  /*0220*/  LDCU.128 UR16, c[0x0][0x380] ;  /* 0x00007000ff1077ac */ /* 0x000ee20008000c00 */
[----:B------:R-:W-:Y:S02]  /*0230*/  USHF.L.U32 UR9, UR10, 0x4, URZ ;  /* 0x000000040a097899 */ /* 0x000fe400080006ff */
[----:B------:R-:W-:Y:S01]  /*0240*/  USHF.R.U32.HI UR10, URZ, 0x1c, UR10 ;  /* 0x0000001cff0a7899 */ /* 0x000fe2000801160a */
[----:B------:R-:W4:Y:S01]  /*0250*/  LDCU.64 UR20, c[0x0][0x358] ;  /* 0x00006b00ff1477ac */ /* 0x000f220008000a00 */
[----:B------:R-:W-:Y:S01]  /*0260*/  UMOV UR7, URZ ;  /* 0x000000ff00077c82 */ /* 0x000fe20008000000 */
[----:B--2---:R-:W-:Y:S02]  /*0270*/  UIADD3 UR11, UP0, UPT, UR14, 0xf, URZ ;  /* 0x0000000f0e0b7890 */ /* 0x004fe4000ff1e0ff */
[----:B------:R-:W-:-:S02]  /*0280*/  UIMAD.WIDE.U32 UR12, UR8, UR14, URZ ;  /* 0x0000000e080c72a5 */ /* 0x000fc4000f8e00ff */
[----:B------:R-:W-:Y:S02]  /*0290*/  UIADD3.X UR6, UPT, UPT, URZ, UR15, URZ, UP0, !UPT ;  /* 0x0000000fff067290 */ /* 0x000fe400087fe4ff */
[----:B------:R-:W-:Y:S02]  /*02a0*/  UIMAD UR5, UR8, UR15, UR13 ;  /* 0x0000000f080572a4 */ /* 0x000fe4000f8e020d */
[----:B------:R-:W-:Y:S01]  /*02b0*/  UISETP.GE.U32.AND UP0, UPT, UR11, 0x10, UPT ;  /* 0x000000100b00788c */ /* 0x000fe2000bf06070 */
[----:B------:R-:W-:Y:S01]  /*02c0*/  IMAD.U32 R6, RZ, RZ, UR12 ;  /* 0x0000000cff067e24 */ /* 0x000fe2000f8e00ff */
[----:B------:R-:W-:Y:S01]  /*02d0*/  UIMAD UR4, UR10, UR14, URZ ;  /* 0x0000000e0a0472a4 */ /* 0x000fe2000f8e02ff */
[----:B------:R-:W-:Y:S01]  /*02e0*/  IMAD.U32 R7, RZ, RZ, UR13 ;  /* 0x0000000dff077e24 */ /* 0x000fe2000f8e00ff */
[----:B------:R-:W-:Y:S01]  /*02f0*/  UISETP.GE.U32.AND.EX UP0, UPT, UR6, URZ, UPT, UP0 ;  /* 0x000000ff0600728c */ /* 0x000fe2000bf06100 */
[----:B-1----:R-:W-:Y:S01]  /*0300*/  SHF.R.U32.HI R0, RZ, 0x5, R104 ;  /* 0x00000005ff007819 */ /* 0x002fe20000011668 */
[----:B------:R-:W-:Y:S01]  /*0310*/  UIMAD UR4, UR9, UR15, UR4 ;  /* 0x0000000f090472a4 */ /* 0x000fe2000f8e0204 */
[----:B------:R-:W-:Y:S01]  /*0320*/  IMAD.U32 R7, RZ, RZ, UR5 ;  /* 0x00000005ff077e24 */ /* 0x000fe2000f8e00ff */
[----:B------:R-:W-:Y:S01]  /*0330*/  LOP3.LUT R31, R104, 0x1f, RZ, 0xc0, !PT ;  /* 0x0000001f681f7812 */ /* 0x000fe200078ec0ff */
[----:B------:R-:W-:Y:S01]  /*0340*/  USHF.R.U64 UR11, UR11, 0x4, UR6 ;  /* 0x000000040b0b7899 */ /* 0x000fe20008001206 */
[----:B------:R-:W-:Y:S01]  /*0350*/  IMAD.WIDE.U32 R2, R0, UR14, RZ ;  /* 0x0000000e00027c25 */ /* 0x000fe2000f8e00ff */
[----:B------:R-:W-:-:S03]  /*0360*/  USHF.R.U32.HI UR24, URZ, 0x4, UR6 ;  /* 0x00000004ff187899 */ /* 0x000fc60008011606 */
[----:B------:R-:W-:Y:S01]  /*0370*/  IMAD R3, R0, UR15, R3 ;  /* 0x0000000f00037c24 */ /* 0x000fe2000f8e0203 */
[----:B------:R-:W-:Y:S01]  /*0380*/  UMOV UR6, URZ ;  /* 0x000000ff00067c82 */ /* 0x000fe20008000000 */
[----:B------:R-:W-:-:S03]  /*0390*/  IMAD.SHL.U32 R4, R2, 0x10, RZ ;  /* 0x0000001002047824 */ /* 0x000fc600078e00ff */
[----:B------:R-:W-:Y:S01]  /*03a0*/  SHF.L.U64.HI R5, R2, 0x4, R3 ;  /* 0x0000000402057819 */ /* 0x000fe20000010203 */
[----:B------:R-:W-:Y:S01]  /*03b0*/  IMAD.U32 R3, RZ, RZ, UR9 ;  /* 0x00000009ff037e24 */ /* 0x000fe2000f8e00ff */
[----:B------:R-:W-:-:S03]  /*03c0*/  LEA R111, P0, R6, R4, 0x3 ;  /* 0x00000004066f7211 */ /* 0x000fc600078018ff */
[----:B------:R-:W-:Y:S01]  /*03d0*/  IMAD.WIDE.U32 R2, R3, UR14, R4 ;  /* 0x0000000e03027c25 */ /* 0x000fe2000f8e0004 */
[----:B------:R-:W-:Y:S02]  /*03e0*/  LEA.HI.X R4, R6, R5, R7, 0x3, P0 ;  /* 0x0000000506047211 */ /* 0x000fe400000f1c07 */
[----:B---3--:R-:W-:Y:S01]  /*03f0*/  LEA R98, P1, R111, UR18, 0x1 ;  /* 0x000000126f627c11 */ /* 0x008fe2000f8208ff */
[----:B------:R-:W-:Y:S01]  /*0400*/  VIADD R103, R3, UR4 ;  /* 0x0000000403677c36 */ /* 0x000fe20008000000 */
[C---:B------:R-:W-:Y:S02]  /*0410*/  LEA R102, P0, R2.reuse, UR16, 0x1 ;  /* 0x0000001002667c11 */ /* 0x040fe4000f8008ff */
[----:B------:R-:W-:Y:S02]  /*0420*/  LEA.HI.X R111, R111, UR19, R4, 0x1, P1 ;  /* 0x000000136f6f7c11 */ /* 0x000fe400088f0c04 */
[----:B------:R-:W-:Y:S01]  /*0430*/  LEA.HI.X R103, R2, UR17, R103, 0x1, P0 ;  /* 0x0000001102677c11 */ /* 0x000fe200080f0c67 */
[----:B----4-:R-:W-:Y:S08]  /*0440*/  BRA.U !UP0, `(.L_x_0) ;  /* 0x0000000508487547 */ /* 0x010ff0000b800000 */
[----:B------:R-:W1:Y:S01]  /*0450*/  S2UR UR5, SR_CgaCtaId ;  /* 0x00000000000579c3 */ /* 0x000e620000008800 */
[----:B------:R-:W-:Y:S01]  /*0460*/  IMAD.SHL.U32 R3, R0, 0x2, RZ ;  /* 0x0000000200037824 */ /* 0x000fe200078e00ff */
[C---:B------:R-:W-:Y:S01]  /*0470*/  SHF.R.U64 R2, R31.reuse, 0x1, RZ ;  /* 0x000000011f027819 */ /* 0x040fe200000012ff */
[----:B------:R-:W-:Y:S01]  /*0480*/  UMOV UR4, 0x400 ;  /* 0x0000040000047882 */ /* 0x000fe20000000000 */
[----:B------:R-:W-:Y:S01]  /*0490*/  SHF.R.U32.HI R4, RZ, 0x4, R31 ;  /* 0x00000004ff047819 */ /* 0x000fe2000001161f */
[----:B------:R-:W-:Y:S01]  /*04a0*/  USHF.L.U32 UR16, UR15, 0x8, URZ ;  /* 0x000000080f107899 */ /* 0x000fe200080006ff */
[----:B------:R-:W-:Y:S01]  /*04b0*/  LOP3.LUT R2, R2, 0x8, RZ, 0xc0, !PT ;  /* 0x0000000802027812 */ /* 0x000fe200078ec0ff */
[----:B------:R-:W-:Y:S01]  /*04c0*/  UIMAD.WIDE.U32 UR12, UR14, 0x100, URZ ;  /* 0x000001000e0c78a5 */ /* 0x000fe2000f8e00ff */
[----:B------:R-:W-:Y:S01]  /*04d0*/  LOP3.LUT R9, R31, 0xf, RZ, 0xc0, !PT ;  /* 0x0000000f1f097812 */ /* 0x000fe200078ec0ff */
[----:B------:R-:W-:Y:S01]  /*04e0*/  UIADD3 UR6, UP1, UPT, UR11, -0x1, URZ ;  /* 0xffffffff0b067890 */ /* 0x000fe2000ff3e0ff */
[----:B------:R-:W-:Y:S01]  /*04f0*/  LOP3.LUT R5, R4, 0x6, R3, 0xf8, !PT ;  /* 0x0000000604057812 */ /* 0x000fe200078ef803 */
[----:B------:R-:W-:-:S02]  /*0500*/  IMAD.MOV.U32 R3, RZ, RZ, RZ ;  /* 0x000000ffff037224 */ /* 0x000fc400078e00ff */
[----:B------:R-:W-:Y:S01]  /*0510*/  IMAD.SHL.U32 R4, R0, 0x4, RZ ;  /* 0x0000000400047824 */ /* 0x000fe200078e00ff */
[----:B------:R-:W-:Y:S01]  /*0520*/  LOP3.LUT R5, R5, 0x7, R104, 0x78, !PT ;  /* 0x0000000705057812 */ /* 0x000fe200078e7868 */
[C---:B------:R-:W-:Y:S01]  /*0530*/  IMAD.WIDE.U32 R2, R9.reuse, UR14, R2 ;  /* 0x0000000e09027c25 */ /* 0x040fe2000f8e0002 */
[----:B------:R-:W-:Y:S02]  /*0540*/  UIADD3.X UR7, UPT, UPT, UR24, -0x1, URZ, UP1, !UPT ;  /* 0xffffffff18077890 */ /* 0x000fe40008ffe4ff */
[----:B------:R-:W-:Y:S01]  /*0550*/  LOP3.LUT R4, R4, 0x70, RZ, 0xc0, !PT ;  /* 0x0000007004047812 */ /* 0x000fe200078ec0ff */
[----:B------:R-:W-:Y:S01]  /*0560*/  IMAD R7, R9, UR15, R3 ;  /* 0x0000000f09077c24 */ /* 0x000fe2000f8e0203 */
[----:B------:R-:W-:Y:S01]  /*0570*/  UISETP.LT.U32.AND UP1, UPT, UR6, 0x3, UPT ;  /* 0x000000030600788c */ /* 0x000fe2000bf21070 */
[----:B------:R-:W-:Y:S02]  /*0580*/  IMAD.SHL.U32 R3, R2, 0x2, RZ ;  /* 0x0000000202037824 */ /* 0x000fe400078e00ff */
[----:B------:R-:W-:Y:S01]  /*0590*/  IMAD.IADD R8, R4, 0x1, R9 ;  /* 0x0000000104087824 */ /* 0x000fe200078e0209 */
[----:B-1----:R-:W-:Y:S01]  /*05a0*/  ULEA UR4, UR5, UR4, 0x18 ;  /* 0x0000000405047291 */ /* 0x002fe2000f8ec0ff */
[----:B------:R-:W-:Y:S01]  /*05b0*/  SHF.L.U64.HI R10, R2, 0x1, R7 ;  /* 0x00000001020a7819 */ /* 0x000fe20000010207 */
[----:B------:R-:W-:Y:S01]  /*05c0*/  IMAD.U32 R11, RZ, RZ, UR16 ;  /* 0x00000010ff0b7e24 */ /* 0x000fe2000f8e00ff */
[C---:B------:R-:W-:Y:S01]  /*05d0*/  IADD3 R4, P1, PT, R3.reuse, R102, RZ ;  /* 0x0000006603047210 */ /* 0x040fe20007f3e0ff */
[----:B------:R-:W-:Y:S01]  /*05e0*/  UISETP.LT.U32.AND.EX UP1, UPT, UR7, URZ, UPT, UP1 ;  /* 0x000000ff0700728c */ /* 0x000fe2000bf21110 */
[----:B------:R-:W-:-:S02]  /*05f0*/  IADD3 R2, P0, PT, R3, R98, RZ ;  /* 0x0000006203027210 */ /* 0x000fc40007f1e0ff */
[----:B------:R-:W-:Y:S01]  /*0600*/  LEA R7, R5, UR4, 0x4 ;  /* 0x0000000405077c11 */ /* 0x000fe2000f8e20ff */
[----:B------:R-:W-:Y:S01]  /*0610*/  IMAD.X R5, R10, 0x1, R103, P1 ;  /* 0x000000010a057824 */ /* 0x000fe200008e0667 */
[----:B------:R-:W-:Y:S01]  /*0620*/  IADD3 R6, P1, PT, R4, UR12, RZ ;  /* 0x0000000c04067c10 */ /* 0x000fe2000ff3e0ff */
[----:B------:R-:W-:Y:S01]  /*0630*/  IMAD.X R3, R10, 0x1, R111, P0 ;  /* 0x000000010a037824 */ /* 0x000fe200000e066f */
[----:B------:R-:W-:Y:S01]  /*0640*/  USEL UR4, UR6, 0x3, UP1 ;  /* 0x0000000306047887 */ /* 0x000fe20008800000 */
[----:B------:R-:W-:Y:S01]  /*0650*/  IMAD R9, R8, 0x80, R7 ;  /* 0x0000008008097824 */ /* 0x000fe200078e0207 */
[----:B------:R-:W-:Y:S01]  /*0660*/  IADD3.X R7, PT, PT, R5, UR13, R11, P1, !PT ;  /* 0x0000000d05077c10 */ /* 0x000fe20008ffe40b */
[----:B------:R-:W-:Y:S02]  /*0670*/  USEL UR5, UR7, URZ, UP1 ;  /* 0x000000ff07057287 */ /* 0x000fe40008800000 */
[----:B------:R-:W-:Y:S01]  /*0680*/  UISETP.NE.U32.AND UP1, UPT, UR6, URZ, UPT ;  /* 0x000000ff0600728c */ /* 0x000fe2000bf25070 */
[----:B------:R-:W-:Y:S01]  /*0690*/  @!PT LDS RZ, [RZ] ;  /* 0x00000000fffff984 */ /* 0x000fe20000000800 */
[----:B------:R-:W-:Y:S01]  /*06a0*/  @!PT LDS RZ, [RZ] ;  /* 0x00000000fffff984 */ /* 0x000fe20000000800 */
[----:B------:R-:W-:Y:S01]  /*06b0*/  @!PT LDS RZ, [RZ] ;  /* 0x00000000fffff984 */ /* 0x000fe20000000800 */
[----:B------:R1:W-:Y:S01]  /*06c0*/  LDGSTS.E.BYPASS.128 [R9], desc[UR20][R4.64] ;  /* 0x0000000004097fae */ /* 0x0003e2000b981814 */
[----:B------:R-:W-:-:S02]  /*06d0*/  UIADD3 UR4, UP2, UPT, UR4, 0x1, URZ ;  /* 0x0000000104047890 */ /* 0x000fc4000ff5e0ff */
[----:B------:R-:W-:Y:S01]  /*06e0*/  UISETP.NE.AND.EX UP1, UPT, UR7, URZ, UPT, UP1 ;  /* 0x000000ff0700728c */ /* 0x000fe2000bf25310 */
[----:B------:R1:W-:Y:S01]  /*06f0*/  LDGSTS.E.BYPASS.128 [R9+0x1000], desc[UR20][R6.64] ;  /* 0x0100000006097fae */ /* 0x0003e2000b981814 */
[----:B------:R-:W-:Y:S01]  /*0700*/  UIADD3.X UR5, UPT, UPT, URZ, UR5, URZ, UP2, !UPT ;  /* 0x00000005ff057290 */ /* 0x000fe200097fe4ff */
[----:B------:R-:W-:Y:S02]  /*0710*/  UMOV UR6, 0x1 ;  /* 0x0000000100067882 */ /* 0x000fe40000000000 */
[----:B------:R1:W-:Y:S01]  /*0720*/  LDGSTS.E.BYPASS.128 [R9+0xa000], desc[UR20][R2.64] ;  /* 0x0a00000002097fae */ /* 0x0003e2000b981814 */
[----:B------:R-:W-:-:S03]  /*0730*/  UMOV UR7, URZ ;  /* 0x000000ff00077c82 */ /* 0x000fc60008000000 */
[----:B------:R-:W0:Y:S01]  /*0740*/  LDGDEPBAR ;  /* 0x00000000000079af */ /* 0x000e220000000000 */
[----:B------:R-:W-:Y:S05]  /*0750*/  BRA.U !UP1, `(.L_x_0) ;  /* 0x0000000109847547 */ /* 0x000fea000b800000 */
[----:B------:R-:W-:Y:S01]  /*0760*/  @!PT LDS RZ, [RZ] ;  /* 0x00000000fffff984 */ /* 0x000fe20000000800 */
[----:B------:R-:W-:Y:S01]  /*0770*/  @!PT LDS RZ, [RZ] ;  /* 0x00000000fffff984 */ /* 0x000fe20000000800 */
[----:B------:R-:W-:Y:S01]  /*0780*/  @!PT LDS RZ, [RZ] ;  /* 0x00000000fffff984 */ /* 0x000fe20000000800 */
[----:B------:R2:W-:Y:S01]  /*0790*/  LDGSTS.E.BYPASS.128 [R9+0x2000], desc[UR20][R4.64+0x20] ;  /* 0x0200002004097fae */ /* 0x0005e2000b981814 */
[----:B------:R-:W-:Y:S01]  /*07a0*/  UISETP.NE.U32.AND UP1, UPT, UR4, 0x2, UPT ;  /* 0x000000020400788c */ /* 0x000fe2000bf25070 */
[----:B------:R-:W-:Y:S02]  /*07b0*/  UMOV UR6, 0x2 ;  /* 0x0000000200067882 */ /* 0x000fe40000000000 */
[----:B------:R2:W-:Y:S01]  /*07c0*/  LDGSTS.E.BYPASS.128 [R9+0x3000], desc[UR20][R6.64+0x20] ;  /* 0x0300002006097fae */ /* 0x0005e2000b981814 */
[----:B------:R-:W-:Y:S01]  /*07d0*/  UISETP.NE.AND.EX UP1, UPT, UR5, URZ, UPT, UP1 ;  /* 0x000000ff0500728c */ /* 0x000fe2000bf25310 */
[----:B------:R-:W-:Y:S02]  /*07e0*/  UMOV UR7, URZ ;  /* 0x000000ff00077c82 */ /* 0x000fe40008000000 */
[----:B------:R2:W-:Y:S04]  /*07f0*/  LDGSTS.E.BYPASS.128 [R9+0xb000], desc[UR20][R2.64+0x20] ;  /* 0x0b00002002097fae */ /* 0x0005e8000b981814 */
[----:B------:R-:W0:Y:S02]  /*0800*/  LDGDEPBAR ;  /* 0x00000000000079af */ /* 0x000e240000000000 */
        /* <DEDUP_REMOVED lines=17> */
[----:B------:R-:W-:Y:S01]  /*0920*/  UMOV UR6, 0x4 ;  /* 0x0000000400067882 */ /* 0x000fe20000000000 */
[----:B------:R-:W-:Y:S02]  /*0930*/  UMOV UR7, URZ ;  /* 0x000000ff00077c82 */ /* 0x000fe40008000000 */
[----:B------:R4:W-:Y:S04]  /*0940*/  LDGSTS.E.BYPASS.128 [R9+0x7000], desc[UR20][R6.64+0x60] ;  /* 0x0700006006097fae */ /* 0x0009e8000b981814 */
[----:B------:R4:W-:Y:S04]  /*0950*/  LDGSTS.E.BYPASS.128 [R9+0xd000], desc[UR20][R2.64+0x60] ;  /* 0x0d00006002097fae */ /* 0x0009e8000b981814 */
[----:B------:R-:W0:Y:S02]  /*0960*/  LDGDEPBAR ;  /* 0x00000000000079af */ /* 0x000e240000000000 */
.L_x_0:
[----:B------:R-:W5:Y:S01]  /*0970*/  S2UR UR5, SR_CgaCtaId ;  /* 0x00000000000579c3 */ /* 0x000f620000008800 */
[----:B-1234-:R-:W-:Y:S01]  /*0980*/  IMAD.SHL.U32 R2, R0, 0x8, RZ ;  /* 0x0000000800027824 */ /* 0x01efe200078e00ff */
[----:B------:R-:W-:Y:S01]  /*0990*/  SHF.R.U64 R4, R31, 0x4, RZ ;  /* 0x000000041f047819 */ /* 0x000fe200000012ff */
[----:B------:R-:W-:-:S04]  /*09a0*/  DEPBAR.LE SB0, 0x3 ;  /* 0x000080c00000791a */ /* 0x000fc80000000000 */
[----:B------:R-:W-:Y:S01]  /*09b0*/  SHF.R.U64 R6, R31, 0x3, RZ ;  /* 0x000000031f067819 */ /* 0x000fe200000012ff */
[----:B------:R-:W-:Y:S01]  /*09c0*/  IMAD.SHL.U32 R5, R0, 0x10, RZ ;  /* 0x0000001000057824 */ /* 0x000fe200078e00ff */
[----:B------:R-:W-:Y:S01]  /*09d0*/  LOP3.LUT R3, R2, 0xf0, RZ, 0xc0, !PT ;  /* 0x000000f002037812 */ /* 0x000fe200078ec0ff */
[C---:B------:R-:W-:Y:S01]  /*09e0*/  VIADD R2, R4.reuse, 0x2 ;  /* 0x0000000204027836 */ /* 0x040fe20000000000 */
[C-C-:B------:R-:W-:Y:S01]  /*09f0*/  LOP3.LUT R110, R4.reuse, 0x7, R31.reuse, 0x78, !PT ;  /* 0x00000007046e7812 */ /* 0x140fe200078e781f */
[----:B------:R-:W-:Y:S01]  /*0a00*/  VIADD R108, R4, 0x4 ;  /* 0x00000004046c7836 */ /* 0x000fe20000000000 */
[----:B------:R-:W-:Y:S01]  /*0a10*/  LOP3.LUT R6, R6, 0x1, RZ, 0xc0, !PT ;  /* 0x0000000106067812 */ /* 0x000fe200078ec0ff */
[----:B------:R-:W-:Y:S01]  /*0a20*/  VIADD R4, R4, 0x6 ;  /* 0x0000000604047836 */ /* 0x000fe20000000000 */
[----:B------:R-:W-:Y:S01]  /*0a30*/  UMOV UR4, 0x400 ;  /* 0x0000040000047882 */ /* 0x000fe20000000000 */
[----:B------:R-:W-:Y:S02]  /*0a40*/  LOP3.LUT R106, R5, 0x10, RZ, 0xc0, !PT ;  /* 0x00000010056a7812 */ /* 0x000fe400078ec0ff */
[----:B------:R-:W-:Y:S01]  /*0a50*/  CS2R R90, SRZ ;  /* 0x00000000005a7805 */ /* 0x000fe2000001ff00 */
[----:B------:R-:W-:Y:S01]  /*0a60*/  VIADD R28, R6, 0x2 ;  /* 0x00000002061c7836 */ /* 0x000fe20000000000 */
[--C-:B------:R-:W-:Y:S01]  /*0a70*/  LOP3.LUT R107, R4, 0x7, R31.reuse, 0x78, !PT ;  /* 0x00000007046b7812 */ /* 0x100fe200078e781f */
[----:B------:R-:W-:Y:S01]  /*0a80*/  VIADD R4, R6, 0x4 ;  /* 0x0000000406047836 */ /* 0x000fe20000000000 */
[--C-:B------:R-:W-:Y:S01]  /*0a90*/  LOP3.LUT R106, R106, 0x7, R31.reuse, 0xf8, !PT ;  /* 0x000000076a6a7812 */ /* 0x100fe200078ef81f */
[----:B------:R-:W-:Y:S01]  /*0aa0*/  VIADD R30, R6, 0x6 ;  /* 0x00000006061e7836 */ /* 0x000fe20000000000 */
[--C-:B------:R-:W-:Y:S01]  /*0ab0*/  LOP3.LUT R109, R2, 0x7, R31.reuse, 0x78, !PT ;  /* 0x00000007026d7812 */ /* 0x100fe200078e781f */
[----:B-----5:R-:W-:Y:S01]  /*0ac0*/  ULEA UR18, UR5, UR4, 0x18 ;  /* 0x0000000405127291 */ /* 0x020fe2000f8ec0ff */
[----:B------:R-:W-:-:S02]  /*0ad0*/  LOP3.LUT R28, R28, 0x7, R31, 0x78, !PT ;  /* 0x000000071c1c7812 */ /* 0x000fc400078e781f */
[----:B------:R-:W-:Y:S02]  /*0ae0*/  CS2R R92, SRZ ;  /* 0x00000000005c7805 */ /* 0x000fe4000001ff00 */
[--C-:B------:R-:W-:Y:S02]  /*0af0*/  LOP3.LUT R29, R4, 0x7, R31.reuse, 0x78, !PT ;  /* 0x00000007041d7812 */ /* 0x100fe400078e781f */
[----:B------:R-:W-:Y:S02]  /*0b00*/  CS2R R86, SRZ ;  /* 0x0000000000567805 */ /* 0x000fe4000001ff00 */
[----:B------:R-:W-:Y:S02]  /*0b10*/  LOP3.LUT R30, R30, 0x7, R31, 0x78, !PT ;  /* 0x000000071e1e7812 */ /* 0x000fe400078e781f */
[----:B------:R-:W-:Y:S02]  /*0b20*/  CS2R R88, SRZ ;  /* 0x0000000000587805 */ /* 0x000fe4000001ff00 */
[----:B------:R-:W-:-:S02]  /*0b30*/  LEA R105, R106, UR18, 0x7 ;  /* 0x000000126a697c11 */ /* 0x000fc4000f8e38ff */
[----:B------:R-:W-:Y:S02]  /*0b40*/  CS2R R84, SRZ ;  /* 0x0000000000547805 */ /* 0x000fe4000001ff00 */
[----:B------:R-:W-:Y:S02]  /*0b50*/  LOP3.LUT R3, R3, 0xf, R104, 0xf8, !PT ;  /* 0x0000000f03037812 */ /* 0x000fe400078ef868 */
[----:B------:R-:W-:Y:S02]  /*0b60*/  CS2R R94, SRZ ;  /* 0x00000000005e7805 */ /* 0x000fe4000001ff00 */
[----:B------:R-:W-:Y:S01]  /*0b70*/  LOP3.LUT R2, R6, 0x7, R31, 0x78, !PT ;  /* 0x0000000706027812 */ /* 0x000fe200078e781f */
[----:B------:R-:W-:Y:S01]  /*0b80*/  IMAD R24, R28, 0x10, R105 ;  /* 0x000000101c187824 */ /* 0x000fe200078e0269 */
[----:B------:R-:W-:Y:S01]  /*0b90*/  BAR.SYNC.DEFER_BLOCKING 0x0 ;  /* 0x0000000000007b1d */ /* 0x000fe20000010000 */
[----:B------:R-:W-:Y:S01]  /*0ba0*/  LOP3.LUT R108, R108, 0x7, R31, 0x78, !PT ;  /* 0x000000076c6c7812 */ /* 0x000fe200078e781f */
[--C-:B------:R-:W-:Y:S01]  /*0bb0*/  IMAD R32, R29, 0x10, R105.reuse ;  /* 0x000000101d207824 */ /* 0x100fe200078e0269 */
[----:B------:R-:W-:Y:S01]  /*0bc0*/  LEA R3, R3, UR18, 0x7 ;  /* 0x0000001203037c11 */ /* 0x000fe2000f8e38ff */
[--C-:B------:R-:W-:Y:S01]  /*0bd0*/  IMAD R36, R30, 0x10, R105.reuse ;  /* 0x000000101e247824 */ /* 0x100fe200078e0269 */
[----:B------:R-:W-:Y:S01]  /*0be0*/  CS2R R96, SRZ ;  /* 0x0000000000607805 */ /* 0x000fe2000001ff00 */
[----:B------:R-:W-:Y:S01]  /*0bf0*/  IMAD R105, R2, 0x10, R105 ;  /* 0x0000001002697824 */ /* 0x000fe200078e0269 */
[----:B------:R-:W-:Y:S01]  /*0c00*/  CS2R R82, SRZ ;  /* 0x0000000000527805 */ /* 0x000fe2000001ff00 */
[--C-:B------:R-:W-:Y:S01]  /*0c10*/  IMAD R4, R110, 0x10, R3.reuse ;  /* 0x000000106e047824 */ /* 0x100fe200078e0203 */
[----:B------:R-:W-:Y:S01]  /*0c20*/  CS2R R80, SRZ ;  /* 0x0000000000507805 */ /* 0x000fe2000001ff00 */
[--C-:B------:R-:W-:Y:S01]  /*0c30*/  IMAD R8, R109, 0x10, R3.reuse ;  /* 0x000000106d087824 */ /* 0x100fe200078e0203 */
[----:B------:R-:W-:Y:S01]  /*0c40*/  CS2R R78, SRZ ;  /* 0x00000000004e7805 */ /* 0x000fe2000001ff00 */
[--C-:B------:R-:W-:Y:S01]  /*0c50*/  IMAD R12, R108, 0x10, R3.reuse ;  /* 0x000000106c0c7824 */ /* 0x100fe200078e0203 */
[----:B------:R-:W-:Y:S01]  /*0c60*/  CS2R R76, SRZ ;  /* 0x00000000004c7805 */ /* 0x000fe2000001ff00 */
[----:B------:R-:W-:Y:S01]  /*0c70*/  IMAD R16, R107, 0x10, R3 ;  /* 0x000000106b107824 */ /* 0x000fe200078e0203 */
[----:B------:R-:W-:-:S02]  /*0c80*/  CS2R R2, SRZ ;  /* 0x0000000000027805 */ /* 0x000fc4000001ff00 */
[----:B------:R-:W-:Y:S02]  /*0c90*/  CS2R R74, SRZ ;  /* 0x00000000004a7805 */ /* 0x000fe4000001ff00 */
[----:B------:R-:W-:Y:S02]  /*0ca0*/  CS2R R72, SRZ ;  /* 0x0000000000487805 */ /* 0x000fe4000001ff00 */
[----:B------:R-:W-:Y:S02]  /*0cb0*/  CS2R R70, SRZ ;  /* 0x0000000000467805 */ /* 0x000fe4000001ff00 */
[----:B------:R-:W-:Y:S02]  /*0cc0*/  CS2R R68, SRZ ;  /* 0x0000000000447805 */ /* 0x000fe4000001ff00 */
[----:B------:R-:W-:Y:S02]  /*0cd0*/  CS2R R66, SRZ ;  /* 0x0000000000427805 */ /* 0x000fe4000001ff00 */
[----:B------:R-:W-:-:S02]  /*0ce0*/  CS2R R64, SRZ ;  /* 0x0000000000407805 */ /* 0x000fc4000001ff00 */
[----:B------:R-:W-:Y:S02]  /*0cf0*/  CS2R R62, SRZ ;  /* 0x00000000003e7805 */ /* 0x000fe4000001ff00 */
[----:B------:R-:W-:Y:S01]  /*0d00*/  CS2R R60, SRZ ;  /* 0x00000000003c7805 */ /* 0x000fe2000001ff00 */
[----:B------:R-:W1:Y:S01]  /*0d10*/  LDSM.16.M88.2 R24, [R24+0xa400] ;  /* 0x00a400001818783b */ /* 0x000e620000000100 */
[----:B------:R-:W-:Y:S02]  /*0d20*/  CS2R R58, SRZ ;  /* 0x00000000003a7805 */ /* 0x000fe4000001ff00 */
[----:B------:R-:W-:Y:S02]  /*0d30*/  CS2R R56, SRZ ;  /* 0x0000000000387805 */ /* 0x000fe4000001ff00 */
[----:B------:R-:W-:Y:S01]  /*0d40*/  CS2R R54, SRZ ;  /* 0x0000000000367805 */ /* 0x000fe2000001ff00 */
[----:B------:R-:W2:Y:S01]  /*0d50*/  LDSM.16.M88.2 R32, [R32+0xa800] ;  /* 0x00a800002020783b */ /* 0x000ea20000000100 */
[----:B------:R-:W-:-:S02]  /*0d60*/  CS2R R52, SRZ ;  /* 0x0000000000347805 */ /* 0x000fc4000001ff00 */
[----:B------:R-:W-:Y:S02]  /*0d70*/  CS2R R50, SRZ ;  /* 0x0000000000327805 */ /* 0x000fe4000001ff00 */
[----:B------:R-:W-:Y:S01]  /*0d80*/  CS2R R48, SRZ ;  /* 0x0000000000307805 */ /* 0x000fe2000001ff00 */
[----:B------:R-:W3:Y:S01]  /*0d90*/  LDSM.16.M88.2 R20, [R105+0xa000] ;  /* 0x00a000006914783b */ /* 0x000ee20000000100 */
[----:B------:R-:W-:Y:S02]  /*0da0*/  CS2R R46, SRZ ;  /* 0x00000000002e7805 */ /* 0x000fe4000001ff00 */
[----:B------:R-:W-:Y:S02]  /*0db0*/  CS2R R44, SRZ ;  /* 0x00000000002c7805 */ /* 0x000fe4000001ff00 */
[----:B------:R-:W-:Y:S01]  /*0dc0*/  CS2R R42, SRZ ;  /* 0x00000000002a7805 */ /* 0x000fe2000001ff00 */
[----:B------:R-:W4:Y:S01]  /*0dd0*/  LDSM.16.M88.4 R4, [R4] ;  /* 0x000000000404783b */ /* 0x000f220000000200 */
[----:B------:R-:W-:-:S03]  /*0de0*/  CS2R R40, SRZ ;  /* 0x0000000000287805 */ /* 0x000fc6000001ff00 */
[----:B------:R-:W5:Y:S04]  /*0df0*/  LDSM.16.M88.4 R8, [R8] ;  /* 0x000000000808783b */ /* 0x000f680000000200 */
[----:B------:R-:W5:Y:S04]  /*0e00*/  LDSM.16.M88.4 R12, [R12] ;  /* 0x000000000c0c783b */ /* 0x000f680000000200 */
[----:B------:R-:W5:Y:S04]  /*0e10*/  LDSM.16.M88.4 R16, [R16] ;  /* 0x000000001010783b */ /* 0x000f680000000200 */
[----:B------:R-:W5:Y:S01]  /*0e20*/  LDSM.16.M88.2 R36, [R36+0xac00] ;  /* 0x00ac00002424783b */ /* 0x000f620000000100 */
[----:B-1----:R-:W-:-:S02]  /*0e30*/  IMAD.MOV.U32 R26, RZ, RZ, R24 ;  /* 0x000000ffff1a7224 */ /* 0x002fc400078e0018 */
[----:B------:R-:W-:Y:S02]  /*0e40*/  IMAD.MOV.U32 R27, RZ, RZ, R25 ;  /* 0x000000ffff1b7224 */ /* 0x000fe400078e0019 */
[----:B--2---:R-:W-:Y:S02]  /*0e50*/  IMAD.MOV.U32 R34, RZ, RZ, R32 ;  /* 0x000000ffff227224 */ /* 0x004fe400078e0020 */
[----:B------:R-:W-:Y:S01]  /*0e60*/  IMAD.MOV.U32 R35, RZ, RZ, R33 ;  /* 0x000000ffff237224 */ /* 0x000fe200078e0021 */
[----:B------:R-:W-:Y:S01]  /*0e70*/  STL.128 [R1+0x90], R24 ;  /* 0x0000901801007387 */ /* 0x000fe20000100c00 */
[----:B---3--:R-:W-:Y:S02]  /*0e80*/  IMAD.MOV.U32 R22, RZ, RZ, R20 ;  /* 0x000000ffff167224 */ /* 0x008fe400078e0014 */
[----:B------:R-:W-:Y:S01]  /*0e90*/  IMAD.MOV.U32 R23, RZ, RZ, R21 ;  /* 0x000000ffff177224 */ /* 0x000fe200078e0015 */
[----:B------:R-:W-:Y:S04]  /*0ea0*/  STL.128 [R1+0xa0], R32 ;  /* 0x0000a02001007387 */ /* 0x000fe80000100c00 */
[----:B----4-:R-:W-:Y:S04]  /*0eb0*/  STL.128 [R1], R4 ;  /* 0x0000000401007387 */ /* 0x010fe80000100c00 */
[----:B-----5:R-:W-:Y:S04]  /*0ec0*/  STL.128 [R1+0x10], R8 ;  /* 0x0000100801007387 */ /* 0x020fe80000100c00 */
[----:B------:R-:W-:Y:S04]  /*0ed0*/  STL.128 [R1+0x20], R12 ;  /* 0x0000200c01007387 */ /* 0x000fe80000100c00 */
[----:B------:R-:W-:Y:S01]  /*0ee0*/  STL.128 [R1+0x30], R16 ;  /* 0x0000301001007387 */ /* 0x000fe20000100c00 */
[----:B------:R-:W-:-:S02]  /*0ef0*/  IMAD.MOV.U32 R38, RZ, RZ, R36 ;  /* 0x000000ffff267224 */ /* 0x000fc400078e0024 */
[----:B------:R-:W-:Y:S01]  /*0f00*/  IMAD.MOV.U32 R39, RZ, RZ, R37 ;  /* 0x000000ffff277224 */ /* 0x000fe200078e0025 */
[----:B------:R-:W-:Y:S04]  /*0f10*/  STL.128 [R1+0x80], R20 ;  /* 0x0000801401007387 */ /* 0x000fe80000100c00 */
[----:B------:R1:W-:Y:S02]  /*0f20*/  STL.128 [R1+0xb0], R36 ;  /* 0x0000b02401007387 */ /* 0x0003e40000100c00 */
[----:B-1----:R-:W-:Y:S02]  /*0f30*/  CS2R R38, SRZ ;  /* 0x0000000000267805 */ /* 0x002fe4000001ff00 */
[----:B------:R-:W-:Y:S01]  /*0f40*/  CS2R R36, SRZ ;  /* 0x0000000000247805 */ /* 0x000fe2000001ff00 */
[----:B------:R-:W-:Y:S06]  /*0f50*/  BRA.U !UP0, `(.L_x_1) ;  /* 0x0000001508287547 */ /* 0x000fec000b800000 */
[----:B------:R1:W5:Y:S04]  /*0f60*/  LDL.128 R32, [R1] ;  /* 0x0000000001207983 */ /* 0x0003680000100c00 */
[----:B------:R1:W5:Y:S04]  /*0f70*/  LDL.128 R4, [R1+0x80] ;  /* 0x0000800001047983 */ /* 0x0003680000100c00 */
[----:B------:R1:W5:Y:S04]  /*0f80*/  LDL.128 R84, [R1+0x90] ;  /* 0x0000900001547983 */ /* 0x0003680000100c00 */
[----:B------:R1:W5:Y:S04]  /*0f90*/  LDL.128 R8, [R1+0xa0] ;  /* 0x0000a00001087983 */ /* 0x0003680000100c00 */
[----:B------:R1:W5:Y:S04]  /*0fa0*/  LDL.128 R12, [R1+0xb0] ;  /* 0x0000b000010c7983 */ /* 0x0003680000100c00 */
[----:B------:R1:W5:Y:S04]  /*0fb0*/  LDL.128 R24, [R1+0x10] ;  /* 0x0000100001187983 */ /* 0x0003680000100c00 */
[----:B------:R1:W5:Y:S04]  /*0fc0*/  LDL.128 R20, [R1+0x20] ;  /* 0x0000200001147983 */ /* 0x0003680000100c00 */
[----:B------:R1:W5:Y:S01]  /*0fd0*/  LDL.128 R16, [R1+0x30] ;  /* 0x0000300001107983 */ /* 0x0003620000100c00 */
[C---:B------:R-:W-:Y:S01]  /*0fe0*/  SHF.R.U64 R2, R31.reuse, 0x1, RZ ;  /* 0x000000011f027819 */ /* 0x040fe200000012ff */
[----:B------:R-:W-:Y:S01]  /*0ff0*/  IMAD.MOV.U32 R37, RZ, RZ, RZ ;  /* 0x000000ffff257224 */ /* 0x000fe200078e00ff */
[----:B------:R-:W-:Y:S01]  /*1000*/  UISETP.GE.U32.AND UP1, UPT, UR6, UR11, UPT ;  /* 0x0000000b0600728c */ /* 0x000fe2000bf26070 */
[----:B------:R-:W-:Y:S01]  /*1010*/  IMAD.SHL.U32 R101, R0, 0x4, RZ ;  /* 0x0000000400657824 */ /* 0x000fe200078e00ff */
[----:B------:R-:W-:Y:S01]  /*1020*/  LOP3.LUT R36, R2, 0x8, RZ, 0xc0, !PT ;  /* 0x0000000802247812 */ /* 0x000fe200078ec0ff */
[----:B------:R-:W-:Y:S01]  /*1030*/  UISETP.GT.U32.AND UP0, UPT, UR11, 0x1, UPT ;  /* 0x000000010b00788c */ /* 0x000fe2000bf04070 */
[----:B------:R-:W-:Y:S01]  /*1040*/  LOP3.LUT R2, R31, 0xf, RZ, 0xc0, !PT ;  /* 0x0000000f1f027812 */ /* 0x000fe200078ec0ff */
[----:B------:R-:W-:Y:S01]  /*1050*/  UISETP.GE.U32.AND.EX UP1, UPT, UR7, UR24, UPT, UP1 ;  /* 0x000000180700728c */ /* 0x000fe2000bf26110 */
[----:B------:R-:W-:Y:S01]  /*1060*/  LOP3.LUT R112, R104, 0xf, RZ, 0xc0, !PT ;  /* 0x0000000f68707812 */ /* 0x000fe200078ec0ff */
[----:B------:R-:W-:Y:S01]  /*1070*/  UMOV UR4, 0x1 ;  /* 0x0000000100047882 */ /* 0x000fe20000000000 */
[----:B------:R-:W-:Y:S01]  /*1080*/  LOP3.LUT R101, R101, 0x70, RZ, 0xc0, !PT ;  /* 0x0000007065657812 */ /* 0x000fe200078ec0ff */
[C---:B------:R-:W-:Y:S01]  /*1090*/  IMAD.WIDE.U32 R36, R2.reuse, UR14, R36 ;  /* 0x0000000e02247c25 */ /* 0x040fe2000f8e0024 */
[----:B------:R-:W-:Y:S01]  /*10a0*/  UMOV UR22, 0x1 ;  /* 0x0000000100167882 */ /* 0x000fe20000000000 */
[----:B------:R-:W-:Y:S01]  /*10b0*/  UMOV UR25, 0x1 ;  /* 0x0000000100197882 */ /* 0x000fe20000000000 */
[----:B------:R-:W-:Y:S01]  /*10c0*/  UMOV UR5, URZ ;  /* 0x000000ff00057c82 */ /* 0x000fe20008000000 */
[----:B------:R-:W-:Y:S01]  /*10d0*/  IMAD R3, R2, UR15, R37 ;  /* 0x0000000f02037c24 */ /* 0x000fe2000f8e0225 */
[----:B------:R-:W-:Y:S01]  /*10e0*/  UMOV UR12, UR6 ;  /* 0x00000006000c7c82 */ /* 0x000fe20008000000 */
[----:B------:R-:W-:Y:S01]  /*10f0*/  IMAD.SHL.U32 R99, R36, 0x2, RZ ;  /* 0x0000000224637824 */ /* 0x000fe200078e00ff */
[----:B------:R-:W-:-:S02]  /*1100*/  UISETP.GT.U32.AND.EX UP0, UPT, UR24, URZ, UPT, UP0 ;  /* 0x000000ff1800728c */ /* 0x000fc4000bf04100 */
[----:B------:R-:W-:Y:S01]  /*1110*/  SHF.L.U64.HI R100, R36, 0x1, R3 ;  /* 0x0000000124647819 */ /* 0x000fe20000010203 */
[----:B------:R-:W-:Y:S01]  /*1120*/  UMOV UR13, UR7 ;  /* 0x00000007000d7c82 */ /* 0x000fe20008000000 */
[----:B------:R-:W-:-:S05]  /*1130*/  IADD3 R98, P0, PT, R99, R98, RZ ;  /* 0x0000006263627210 */ /* 0x000fca0007f1e0ff */
[----:B------:R-:W-:Y:S01]  /*1140*/  IMAD.X R0, R100, 0x1, R111, P0 ;  /* 0x0000000164007824 */ /* 0x000fe200000e066f */
[----:B-1----:R-:W-:Y:S07]  /*1150*/  BRA.U UP1, `(.L_x_2) ;  /* 0x0000000101b87547 */ /* 0x002fee000b800000 */
[----:B------:R-:W-:Y:S01]  /*1160*/  SHF.R.U32.HI R2, RZ, 0x4, R104 ;  /* 0x00000004ff027819 */ /* 0x000fe20000011668 */
[----:B------:R-:W-:Y:S01]  /*1170*/  USHF.L.U32 UR26, UR12, 0x5, URZ ;  /* 0x000000050c1a7899 */ /* 0x000fe200080006ff */
[----:B------:R-:W-:Y:S01]  /*1180*/  IMAD.IADD R3, R101, 0x1, R112 ;  /* 0x0000000165037824 */ /* 0x000fe200078e0270 */
[----:B------:R-:W-:Y:S01]  /*1190*/  USHF.L.U64.HI UR27, UR12, 0x5, UR13 ;  /* 0x000000050c1b7899 */ /* 0x000fe2000801020d */
[----:B------:R-:W-:Y:S01]  /*11a0*/  LOP3.LUT R2, R2, 0x6, RZ, 0xc0, !PT ;  /* 0x0000000602027812 */ /* 0x000fe200078ec0ff */
[----:B------:R-:W-:Y:S01]  /*11b0*/  IMAD.U32 R36, RZ, RZ, UR6 ;  /* 0x00000006ff247e24 */ /* 0x000fe2000f8e00ff */
[----:B------:R-:W-:Y:S01]  /*11c0*/  USHF.L.U32 UR19, UR6, 0x6, URZ ;  /* 0x0000000606137899 */ /* 0x000fe200080006ff */
[----:B------:R-:W-:Y:S01]  /*11d0*/  IMAD.U32 R37, RZ, RZ, UR14 ;  /* 0x0000000eff257e24 */ /* 0x000fe2000f8e00ff */
[----:B------:R-:W-:Y:S01]  /*11e0*/  LEA.HI R31, R31, R2, RZ, 0x1c ;  /* 0x000000021f1f7211 */ /* 0x000fe200078fe0ff */
[----:B------:R-:W-:Y:S01]  /*11f0*/  IMAD R39, R36, 0x20, R3 ;  /* 0x0000002024277824 */ /* 0x000fe200078e0203 */
[----:B------:R-:W-:Y:S01]  /*1200*/  IADD3 R2, P0, P1, R99, UR26, R102 ;  /* 0x0000001a63027c10 */ /* 0x000fe2000f91e066 */
[----:B------:R-:W-:Y:S01]  /*1210*/  IMAD.U32 R41, RZ, RZ, UR14 ;  /* 0x0000000eff297e24 */ /* 0x000fe2000f8e00ff */
[----:B------:R-:W-:Y:S01]  /*1220*/  UIADD3 UR16, UP1, UPT, UR6, 0x1, URZ ;  /* 0x0000000106107890 */ /* 0x000fe2000ff3e0ff */
[----:B------:R-:W-:Y:S01]  /*1230*/  IMAD.U32 R38, RZ, RZ, UR15 ;  /* 0x0000000fff267e24 */ /* 0x000fe2000f8e00ff */
[----:B------:R-:W-:-:S02]  /*1240*/  LEA R36, P2, R37, R2, 0x8 ;  /* 0x0000000225247211 */ /* 0x000fc400078440ff */
[----:B------:R-:W-:Y:S01]  /*1250*/  LOP3.LUT R37, R31, 0x7, R104, 0x78, !PT ;  /* 0x000000071f257812 */ /* 0x000fe200078e7868 */
[----:B------:R-:W-:Y:S01]  /*1260*/  UIADD3.X UR17, UPT, UPT, URZ, UR7, URZ, UP1, !UPT ;  /* 0x00000007ff117290 */ /* 0x000fe20008ffe4ff */
[----:B------:R-:W-:Y:S01]  /*1270*/  IADD3.X R3, PT, PT, R100, UR27, R103, P0, P1 ;  /* 0x0000001b64037c10 */ /* 0x000fe200087e2467 */
[----:B------:R-:W-:Y:S01]  /*1280*/  UIMAD.WIDE.U32 UR28, UR16, -0x33333333, URZ ;  /* 0xcccccccd101c78a5 */ /* 0x000fe2000f8e00ff */
[----:B------:R-:W-:Y:S01]  /*1290*/  IADD3 R31, PT, PT, R101, UR19, R112 ;  /* 0x00000013651f7c10 */ /* 0x000fe2000fffe070 */
[----:B------:R-:W-:Y:S01]  /*12a0*/  UIMAD.WIDE.U32 UR6, UR17, -0x33333333, URZ ;  /* 0xcccccccd110678a5 */ /* 0x000fe2000f8e00ff */
[----:B------:R-:W-:Y:S02]  /*12b0*/  LEA R40, R37, UR18, 0x4 ;  /* 0x0000001225287c11 */ /* 0x000fe4000f8e20ff */
[----:B------:R-:W-:Y:S01]  /*12c0*/  LEA.HI.X R37, R41, R3, R38, 0x8, P2 ;  /* 0x0000000329257211 */ /* 0x000fe200010f4426 */
[----:B------:R-:W-:Y:S01]  /*12d0*/  UIMAD.WIDE.U32 UR6, UP1, UR16, -0x33333334, UR6 ;  /* 0xcccccccc100678a5 */ /* 0x000fe2000f820006 */
[----:B------:R-:W-:Y:S01]  /*12e0*/  IADD3 R38, P0, PT, R98, UR26, RZ ;  /* 0x0000001a62267c10 */ /* 0x000fe2000ff1e0ff */
[----:B------:R-:W-:-:S02]  /*12f0*/  IMAD R31, R31, 0x80, R40 ;  /* 0x000000801f1f7824 */ /* 0x000fc400078e0228 */
[----:B------:R-:W-:Y:S01]  /*1300*/  IMAD R41, R39, 0x80, R40 ;  /* 0x0000008027297824 */ /* 0x000fe200078e0228 */
[----:B------:R-:W-:Y:S01]  /*1310*/  IADD3.X R39, PT, PT, R0, UR27, RZ, P0, !PT ;  /* 0x0000001b00277c10 */ /* 0x000fe200087fe4ff */
[----:B------:R-:W-:Y:S01]  /*1320*/  UIADD3.X UR15, UPT, UPT, URZ, URZ, URZ, UP1, !UPT ;  /* 0x000000ffff0f7290 */ /* 0x000fe20008ffe4ff */
[----:B------:R-:W-:Y:S01]  /*1330*/  @!PT LDS RZ, [RZ] ;  /* 0x00000000fffff984 */ /* 0x000fe20000000800 */
[----:B------:R-:W-:Y:S01]  /*1340*/  @!PT LDS RZ, [RZ] ;  /* 0x00000000fffff984 */ /* 0x000fe20000000800 */
[----:B------:R-:W-:Y:S01]  /*1350*/  @!PT LDS RZ, [RZ] ;  /* 0x00000000fffff984 */ /* 0x000fe20000000800 */
[----:B------:R1:W-:Y:S01]  /*1360*/  LDGSTS.E.BYPASS.128 [R31], desc[UR20][R2.64] ;  /* 0x00000000021f7fae */ /* 0x0003e2000b981814 */
[----:B------:R-:W-:Y:S01]  /*1370*/  UIADD3 URZ, UP1, UPT, UR29, UR6, URZ ;  /* 0x000000061dff7290 */ /* 0x000fe2000ff3e0ff */
[----:B------:R-:W-:Y:S02]  /*1380*/  UMOV UR14, UR7 ;  /* 0x00000007000e7c82 */ /* 0x000fe40008000000 */
[----:B------:R1:W-:Y:S01]  /*1390*/  LDGSTS.E.BYPASS.128 [R31+0x1000], desc[UR20][R36.64] ;  /* 0x01000000241f7fae */ /* 0x0003e2000b981814 */
[----:B------:R-:W-:Y:S02]  /*13a0*/  UIMAD.WIDE.U32.X UR6, UR17, -0x33333334, UR14, UP1 ;  /* 0xcccccccc110678a5 */ /* 0x000fe400088e040e */
[----:B------:R-:W-:Y:S01]  /*13b0*/  UIADD3 UR12, UP1, UPT, UR12, 0x1, URZ ;  /* 0x000000010c0c7890 */ /* 0x000fe2000ff3e0ff */
[----:B------:R1:W-:Y:S01]  /*13c0*/  LDGSTS.E.BYPASS.128 [R41+0xa000], desc[UR20][R38.64] ;  /* 0x0a00000026297fae */ /* 0x0003e2000b981814 */
[----:B------:R-:W-:-:S02]  /*13d0*/  USHF.R.U64 UR14, UR6, 0x2, UR7 ;  /* 0x00000002060e7899 */ /* 0x000fc40008001207 */
[----:B------:R-:W-:Y:S01]  /*13e0*/  USHF.R.U32.HI UR15, URZ, 0x2, UR7 ;  /* 0x00000002ff0f7899 */ /* 0x000fe20008011607 */
[----:B------:R-:W0:Y:S01]  /*13f0*/  LDGDEPBAR ;  /* 0x00000000000079af */ /* 0x000e220000000000 */
[----:B------:R-:W-:Y:S02]  /*1400*/  UIMAD.WIDE.U32 UR6, UR14, -0x5, UR16 ;  /* 0xfffffffb0e0678a5 */ /* 0x000fe4000f8e0010 */
[----:B------:R-:W-:Y:S02]  /*1410*/  UIMAD UR15, UR15, -0x5, URZ ;  /* 0xfffffffb0f0f78a4 */ /* 0x000fe4000f8e02ff */
[----:B------:R-:W-:Y:S02]  /*1420*/  UIADD3.X UR13, UPT, UPT, URZ, UR13, URZ, UP1, !UPT ;  /* 0x0000000dff0d7290 */ /* 0x000fe40008ffe4ff */
[----:B------:R-:W-:-:S12]  /*1430*/  UIADD3 UR7, UPT, UPT, UR7, -UR14, UR15 ;  /* 0x8000000e07077290 */ /* 0x000fd8000fffe00f */
.L_x_2:
[----:B------:R-:W-:Y:S01]  /*1440*/  IMAD.SHL.U32 R106, R106, 0x80, RZ ;  /* 0x000000806a6a7824 */ /* 0x000fe200078e00ff */
[----:B------:R-:W-:Y:S06]  /*1450*/  BRA.U !UP0, `(.L_x_3) ;  /* 0x0000000108ac7547 */ /* 0x000fec000b800000 */
[----:B-1----:R-:W-:Y:S01]  /*1460*/  SHF.R.U32.HI R2, RZ, 0x2, R104 ;  /* 0x00000002ff027819 */ /* 0x002fe20000011668 */
[----:B------:R-:W1:Y:S01]  /*1470*/  LDSM.16.M88.2 R48, [R105+0xb000] ;  /* 0x00b000006930783b */ /* 0x000e620000000100 */
[----:B------:R-:W-:Y:S01]  /*1480*/  LEA R31, R28, UR18, 0x4 ;  /* 0x000000121c1f7c11 */ /* 0x000fe2000f8e20ff */
[----:B------:R-:W-:Y:S01]  /*1490*/  VIADD R28, R106, 0x1000 ;  /* 0x000010006a1c7836 */ /* 0x000fe20000000000 */
[----:B------:R-:W-:Y:S01]  /*14a0*/  LOP3.LUT R3, R2, 0xf0, RZ, 0xc0, !PT ;  /* 0x000000f002037812 */ /* 0x000fe200078ec0ff */
[----:B------:R-:W-:Y:S01]  /*14b0*/  UMOV UR4, URZ ;  /* 0x000000ff00047c82 */ /* 0x000fe20008000000 */
[----:B------:R-:W-:Y:S01]  /*14c0*/  LEA R29, R29, UR18, 0x4 ;  /* 0x000000121d1d7c11 */ /* 0x000fe2000f8e20ff */
[----:B------:R-:W-:Y:S01]  /*14d0*/  IMAD.IADD R52, R28, 0x1, R31 ;  /* 0x000000011c347824 */ /* 0x000fe200078e021f */
[----:B------:R-:W-:Y:S01]  /*14e0*/  LEA R37, R30, UR18, 0x4 ;  /* 0x000000121e257c11 */ /* 0x000fe2000f8e20ff */
[----:B------:R-:W-:Y:S01]  /*14f0*/  UMOV UR22, 0x2 ;  /* 0x0000000200167882 */ /* 0x000fe20000000000 */
[----:B------:R-:W-:Y:S01]  /*1500*/  IADD3 R3, PT, PT, R3, 0x40, R112 ;  /* 0x0000004003037810 */ /* 0x000fe20007ffe070 */
[C---:B------:R-:W-:Y:S01]  /*1510*/  IMAD.IADD R56, R28.reuse, 0x1, R29 ;  /* 0x000000011c387824 */ /* 0x040fe200078e021d */
[----:B------:R-:W-:Y:S01]  /*1520*/  UMOV UR25, 0x2 ;  /* 0x0000000200197882 */ /* 0x000fe20000000000 */
[----:B------:R-:W-:Y:S01]  /*1530*/  IMAD.IADD R60, R28, 0x1, R37 ;  /* 0x000000011c3c7824 */ /* 0x000fe200078e0225 */
[----:B------:R-:W-:Y:S01]  /*1540*/  LEA R3, R3, UR18, 0x7 ;  /* 0x0000001203037c11 */ /* 0x000fe2000f8e38ff */
[----:B------:R-:W2:Y:S01]  /*1550*/  LDSM.16.M88.2 R52, [R52+0xa400] ;  /* 0x00a400003434783b */ /* 0x000ea20000000100 */
[----:B------:R-:W-:-:S03]  /*1560*/  UMOV UR5, URZ ;  /* 0x000000ff00057c82 */ /* 0x000fc60008000000 */
[--C-:B------:R-:W-:Y:S01]  /*1570*/  IMAD R28, R110, 0x10, R3.reuse ;  /* 0x000000106e1c7824 */ /* 0x100fe200078e0203 */
[----:B------:R-:W3:Y:S01]  /*1580*/  LDSM.16.M88.2 R56, [R56+0xa800] ;  /* 0x00a800003838783b */ /* 0x000ee20000000100 */
[--C-:B------:R-:W-:Y:S02]  /*1590*/  IMAD R36, R109, 0x10, R3.reuse ;  /* 0x000000106d247824 */ /* 0x100fe400078e0203 */
[--C-:B------:R-:W-:Y:S01]  /*15a0*/  IMAD R40, R108, 0x10, R3.reuse ;  /* 0x000000106c287824 */ /* 0x100fe200078e0203 */
[----:B------:R-:W4:Y:S01]  /*15b0*/  LDSM.16.M88.2 R60, [R60+0xac00] ;  /* 0x00ac00003c3c783b */ /* 0x000f220000000100 */
[----:B------:R-:W-:-:S03]  /*15c0*/  IMAD R44, R107, 0x10, R3 ;  /* 0x000000106b2c7824 */ /* 0x000fc600078e0203 */
[----:B------:R-:W4:Y:S04]  /*15d0*/  LDSM.16.M88.4 R28, [R28] ;  /* 0x000000001c1c783b */ /* 0x000f280000000200 */
[----:B------:R-:W4:Y:S04]  /*15e0*/  LDSM.16.M88.4 R36, [R36] ;  /* 0x000000002424783b */ /* 0x000f280000000200 */
[----:B------:R-:W4:Y:S04]  /*15f0*/  LDSM.16.M88.4 R40, [R40] ;  /* 0x000000002828783b */ /* 0x000f280000000200 */
[----:B------:R-:W4:Y:S01]  /*1600*/  LDSM.16.M88.4 R44, [R44] ;  /* 0x000000002c2c783b */ /* 0x000f220000000200 */
[----:B-1----:R-:W-:-:S02]  /*1610*/  IMAD.MOV.U32 R50, RZ, RZ, R48 ;  /* 0x000000ffff327224 */ /* 0x002fc400078e0030 */
[----:B------:R-:W-:-:S05]  /*1620*/  IMAD.MOV.U32 R51, RZ, RZ, R49 ;  /* 0x000000ffff337224 */ /* 0x000fca00078e0031 */
[----:B------:R1:W-:Y:S01]  /*1630*/  STL.128 [R1+0xc0], R48 ;  /* 0x0000c03001007387 */ /* 0x0003e20000100c00 */
[----:B--2---:R-:W-:Y:S02]  /*1640*/  IMAD.MOV.U32 R54, RZ, RZ, R52 ;  /* 0x000000ffff367224 */ /* 0x004fe400078e0034 */
[----:B------:R-:W-:Y:S02]  /*1650*/  IMAD.MOV.U32 R55, RZ, RZ, R53 ;  /* 0x000000ffff377224 */ /* 0x000fe400078e0035 */
[----:B---3--:R-:W-:Y:S02]  /*1660*/  IMAD.MOV.U32 R58, RZ, RZ, R56 ;  /* 0x000000ffff3a7224 */ /* 0x008fe400078e0038 */
[----:B------:R-:W-:Y:S01]  /*1670*/  IMAD.MOV.U32 R59, RZ, RZ, R57 ;  /* 0x000000ffff3b7224 */ /* 0x000fe200078e0039 */
[----:B------:R1:W-:Y:S01]  /*1680*/  STL.128 [R1+0xd0], R52 ;  /* 0x0000d03401007387 */ /* 0x0003e20000100c00 */
[----:B----4-:R-:W-:Y:S02]  /*1690*/  IMAD.MOV.U32 R62, RZ, RZ, R60 ;  /* 0x000000ffff3e7224 */ /* 0x010fe400078e003c */
[----:B------:R-:W-:Y:S01]  /*16a0*/  IMAD.MOV.U32 R63, RZ, RZ, R61 ;  /* 0x000000ffff3f7224 */ /* 0x000fe200078e003d */
[----:B------:R1:W-:Y:S04]  /*16b0*/  STL.128 [R1+0xe0], R56 ;  /* 0x0000e03801007387 */ /* 0x0003e80000100c00 */
[----:B------:R1:W-:Y:S04]  /*16c0*/  STL.128 [R1+0xf0], R60 ;  /* 0x0000f03c01007387 */ /* 0x0003e80000100c00 */
[----:B------:R1:W-:Y:S04]  /*16d0*/  STL.128 [R1+0x40], R28 ;  /* 0x0000401c01007387 */ /* 0x0003e80000100c00 */
[----:B------:R1:W-:Y:S04]  /*16e0*/  STL.128 [R1+0x50], R36 ;  /* 0x0000502401007387 */ /* 0x0003e80000100c00 */
[----:B------:R1:W-:Y:S04]  /*16f0*/  STL.128 [R1+0x60], R40 ;  /* 0x0000602801007387 */ /* 0x0003e80000100c00 */
[----:B------:R1:W-:Y:S02]  /*1700*/  STL.128 [R1+0x70], R44 ;  /* 0x0000702c01007387 */ /* 0x0003e40000100c00 */
.L_x_3:
[----:B------:R-:W-:-:S04]  /*1710*/  DEPBAR.LE SB0, 0x3 ;  /* 0x000080c00000791a */ /* 0x000fc80000000000 */
[----:B------:R-:W-:Y:S01]  /*1720*/  UIADD3 UR18, UP0, UPT, UR11, -0x1, URZ ;  /* 0xffffffff0b127890 */ /* 0x000fe2000ff1e0ff */
[----:B-1---5:R-:W-:Y:S03]  /*1730*/  HMMA.16816.F16 R40, R32, R84, RZ ;  /* 0x000000542028723c */ /* 0x022fe600000008ff */
[----:B------:R-:W-:Y:S02]  /*1740*/  UIADD3.X UR19, UPT, UPT, UR24, -0x1, URZ, UP0, !UPT ;  /* 0xffffffff18137890 */ /* 0x000fe400087fe4ff */
[----:B------:R-:W-:-:S03]  /*1750*/  UISETP.NE.U32.AND UP0, UPT, UR18, URZ, UPT ;  /* 0x000000ff1200728c */ /* 0x000fc6000bf05070 */
[----:B------:R-:W-:Y:S01]  /*1760*/  HMMA.16816.F16 R42, R32, R86, RZ ;  /* 0x00000056202a723c */ /* 0x000fe200000008ff */
[----:B------:R-:W-:-:S07]  /*1770*/  UISETP.NE.AND.EX UP0, UPT, UR19, URZ, UPT, UP0 ;  /* 0x000000ff1300728c */ /* 0x000fce000bf05300 */
[C---:B------:R-:W-:Y:S08]  /*1780*/  HMMA.16816.F16 R58, R24.reuse, R86, RZ ;  /* 0x00000056183a723c */ /* 0x040ff000000008ff */
[-C--:B------:R-:W-:Y:S08]  /*1790*/  HMMA.16816.F16 R56, R24, R84.reuse, RZ ;  /* 0x000000541838723c */ /* 0x080ff000000008ff */
[C---:B------:R-:W-:Y:S08]  /*17a0*/  HMMA.16816.F16 R72, R20.reuse, R84, RZ ;  /* 0x000000541448723c */ /* 0x040ff000000008ff */
[-C--:B------:R-:W-:Y:S08]  /*17b0*/  HMMA.16816.F16 R74, R20, R86.reuse, RZ ;  /* 0x00000056144a723c */ /* 0x080ff000000008ff */
[----:B------:R-:W-:Y:S08]  /*17c0*/  HMMA.16816.F16 R2, R16, R86, RZ ;  /* 0x000000561002723c */ /* 0x000ff000000008ff */
[C---:B------:R-:W-:Y:S08]  /*17d0*/  HMMA.16816.F16 R36, R32.reuse, R4, RZ ;  /* 0x000000042024723c */ /* 0x040ff000000008ff */
[C---:B------:R-:W-:Y:S08]  /*17e0*/  HMMA.16816.F16 R38, R32.reuse, R6, RZ ;  /* 0x000000062026723c */ /* 0x040ff000000008ff */
[C---:B------:R-:W-:Y:S08]  /*17f0*/  HMMA.16816.F16 R44, R32.reuse, R8, RZ ;  /* 0x00000008202c723c */ /* 0x040ff000000008ff */
[C---:B------:R-:W-:Y:S08]  /*1800*/  HMMA.16816.F16 R46, R32.reuse, R10, RZ ;  /* 0x0000000a202e723c */ /* 0x040ff000000008ff */
[C---:B------:R-:W-:Y:S08]  /*1810*/  HMMA.16816.F16 R48, R32.reuse, R12, RZ ;  /* 0x0000000c2030723c */ /* 0x040ff000000008ff */
[-C--:B------:R-:W-:Y:S08]  /*1820*/  HMMA.16816.F16 R50, R32, R14.reuse, RZ ;  /* 0x0000000e2032723c */ /* 0x080ff000000008ff */
        /* <DEDUP_REMOVED lines=11> */
[----:B------:R-:W-:Y:S08]  /*18e0*/  HMMA.16816.F16 R82, R20, R14, RZ ;  /* 0x0000000e1452723c */ /* 0x000ff000000008ff */
[C---:B------:R-:W-:Y:S08]  /*18f0*/  HMMA.16816.F16 R84, R16.reuse, R84, RZ ;  /* 0x000000541054723c */ /* 0x040ff000000008ff */
[C---:B------:R-:W-:Y:S08]  /*1900*/  HMMA.16816.F16 R86, R16.reuse, R10, RZ ;  /* 0x0000000a1056723c */ /* 0x040ff000000008ff */
[C---:B------:R-:W-:Y:S08]  /*1910*/  HMMA.16816.F16 R88, R16.reuse, R8, RZ ;  /* 0x000000081058723c */ /* 0x040ff000000008ff */
[C---:B------:R-:W-:Y:S08]  /*1920*/  HMMA.16816.F16 R90, R16.reuse, R14, RZ ;  /* 0x0000000e105a723c */ /* 0x040ff000000008ff */
[C---:B------:R-:W-:Y:S08]  /*1930*/  HMMA.16816.F16 R92, R16.reuse, R12, RZ ;  /* 0x0000000c105c723c */ /* 0x040ff000000008ff */
[C---:B------:R-:W-:Y:S08]  /*1940*/  HMMA.16816.F16 R94, R16.reuse, R6, RZ ;  /* 0x00000006105e723c */ /* 0x040ff000000008ff */
[----:B------:R-:W-:Y:S01]  /*1950*/  HMMA.16816.F16 R96, R16, R4, RZ ;  /* 0x000000041060723c */ /* 0x000fe200000008ff */
[----:B------:R-:W-:Y:S06]  /*1960*/  BAR.SYNC.DEFER_BLOCKING 0x0 ;  /* 0x0000000000007b1d */ /* 0x000fec0000010000 */
[----:B------:R-:W-:-:S13]  /*1970*/  BRA.U !UP0, `(.L_x_1) ;  /* 0x0000000908a07547 */ /* 0x000fda000b800000 */
[----:B------:R-:W-:-:S05]  /*1980*/  UMOV UR26, 0x1 ;  /* 0x00000001001a7882 */ /* 0x000fca0000000000 */
.L_x_6:
[----:B------:R-:W-:Y:S02]  /*1990*/  UISETP.GE.U32.AND UP1, UPT, UR12, UR11, UPT ;  /* 0x0000000b0c00728c */ /* 0x000fe4000bf26070 */
[----:B------:R-:W-:Y:S02]  /*19a0*/  UISETP.GE.U32.AND UP0, UPT, UR25, UR11, UPT ;  /* 0x0000000b1900728c */ /* 0x000fe4000bf06070 */
[----:B------:R-:W-:Y:S02]  /*19b0*/  UISETP.GE.U32.AND.EX UP1, UPT, UR13, UR24, UPT, UP1 ;  /* 0x000000180d00728c */ /* 0x000fe4000bf26110 */
[----:B------:R-:W-:-:S07]  /*19c0*/  UISETP.GE.U32.AND.EX UP0, UPT, UR5, UR24, UPT, UP0 ;  /* 0x000000180500728c */ /* 0x000fce000bf06100 */
[----:B------:R-:W-:Y:S05]  /*19d0*/  BRA.U UP1, `(.L_x_4) ;  /* 0x0000000101c07547 */ /* 0x000fea000b800000 */
[----:B------:R-:W1:Y:S01]  /*19e0*/  S2UR UR15, SR_CgaCtaId ;  /* 0x00000000000f79c3 */ /* 0x000e620000008800 */
[----:B------:R-:W-:Y:S01]  /*19f0*/  SHF.R.U32.HI R6, RZ, 0x4, R104 ;  /* 0x00000004ff067819 */ /* 0x000fe20000011668 */
[----:B------:R-:W-:Y:S01]  /*1a00*/  UMOV UR14, 0x400 ;  /* 0x00000400000e7882 */ /* 0x000fe20000000000 */
[----:B------:R-:W-:Y:S01]  /*1a10*/  LOP3.LUT R7, R104, 0x1f, RZ, 0xc0, !PT ;  /* 0x0000001f68077812 */ /* 0x000fe200078ec0ff */
[----:B------:R-:W-:Y:S01]  /*1a20*/  USHF.L.U32 UR27, UR12, 0x5, URZ ;  /* 0x000000050c1b7899 */ /* 0x000fe200080006ff */
[----:B------:R-:W-:Y:S01]  /*1a30*/  LOP3.LUT R6, R6, 0x6, RZ, 0xc0, !PT ;  /* 0x0000000606067812 */ /* 0x000fe200078ec0ff */
[----:B------:R-:W-:Y:S01]  /*1a40*/  USHF.L.U32 UR28, UR6, 0x6, URZ ;  /* 0x00000006061c7899 */ /* 0x000fe200080006ff */
[----:B------:R-:W-:Y:S01]  /*1a50*/  IMAD.IADD R8, R101, 0x1, R112 ;  /* 0x0000000165087824 */ /* 0x000fe200078e0270 */
[----:B------:R-:W2:Y:S01]  /*1a60*/  LDC.64 R4, c[0x0][0x3a8] ;  /* 0x0000ea00ff047b82 */ /* 0x000ea20000000a00 */
[----:B------:R-:W-:Y:S01]  /*1a70*/  LEA.HI R7, R7, R6, RZ, 0x1c ;  /* 0x0000000607077211 */ /* 0x000fe200078fe0ff */
[----:B------:R-:W-:Y:S01]  /*1a80*/  IMAD.U32 R11, RZ, RZ, UR6 ;  /* 0x00000006ff0b7e24 */ /* 0x000fe2000f8e00ff */
[----:B------:R-:W-:Y:S01]  /*1a90*/  IADD3 R6, P0, P1, R99, UR27, R102 ;  /* 0x0000001b63067c10 */ /* 0x000fe2000f91e066 */
[----:B------:R-:W-:Y:S01]  /*1aa0*/  UIADD3 UR16, UP1, UPT, UR6, 0x1, URZ ;  /* 0x0000000106107890 */ /* 0x000fe2000ff3e0ff */
[----:B------:R-:W-:Y:S01]  /*1ab0*/  LOP3.LUT R7, R7, 0x7, R104, 0x78, !PT ;  /* 0x0000000707077812 */ /* 0x000fe200078e7868 */
[----:B------:R-:W-:Y:S01]  /*1ac0*/  IMAD R11, R11, 0x20, R8 ;  /* 0x000000200b0b7824 */ /* 0x000fe200078e0208 */
[----:B------:R-:W-:Y:S01]  /*1ad0*/  IADD3 R9, PT, PT, R101, UR28, R112 ;  /* 0x0000001c65097c10 */ /* 0x000fe2000fffe070 */
[----:B------:R-:W-:-:S02]  /*1ae0*/  UIADD3.X UR17, UPT, UPT, URZ, UR7, URZ, UP1, !UPT ;  /* 0x00000007ff117290 */ /* 0x000fc40008ffe4ff */
[----:B------:R-:W-:Y:S02]  /*1af0*/  UIMAD.WIDE.U32 UR28, UR16, -0x33333333, URZ ;  /* 0xcccccccd101c78a5 */ /* 0x000fe4000f8e00ff */
[----:B------:R-:W-:Y:S02]  /*1b00*/  UIMAD.WIDE.U32 UR6, UR17, -0x33333333, URZ ;  /* 0xcccccccd110678a5 */ /* 0x000fe4000f8e00ff */
[----:B-1----:R-:W-:Y:S02]  /*1b10*/  ULEA UR14, UR15, UR14, 0x18 ;  /* 0x0000000e0f0e7291 */ /* 0x002fe4000f8ec0ff */
[----:B------:R-:W-:Y:S02]  /*1b20*/  USHF.L.U64.HI UR15, UR12, 0x5, UR13 ;  /* 0x000000050c0f7899 */ /* 0x000fe4000801020d */
[----:B------:R-:W-:Y:S02]  /*1b30*/  UIMAD.WIDE.U32 UR6, UP1, UR16, -0x33333334, UR6 ;  /* 0xcccccccc100678a5 */ /* 0x000fe4000f820006 */
[----:B------:R-:W-:-:S02]  /*1b40*/  LEA R10, R7, UR14, 0x4 ;  /* 0x0000000e070a7c11 */ /* 0x000fc4000f8e20ff */
[----:B------:R-:W-:Y:S02]  /*1b50*/  IADD3.X R7, PT, PT, R100, UR15, R103, P0, P1 ;  /* 0x0000000f64077c10 */ /* 0x000fe400087e2467 */
[----:B--2---:R-:W-:Y:S01]  /*1b60*/  LEA R8, P0, R4, R6, 0x8 ;  /* 0x0000000604087211 */ /* 0x004fe200078040ff */
[--C-:B------:R-:W-:Y:S01]  /*1b70*/  IMAD R13, R9, 0x80, R10.reuse ;  /* 0x00000080090d7824 */ /* 0x100fe200078e020a */
[----:B------:R-:W-:Y:S01]  /*1b80*/  UMOV UR14, UR7 ;  /* 0x00000007000e7c82 */ /* 0x000fe20008000000 */
[----:B------:R-:W-:Y:S01]  /*1b90*/  IMAD R15, R11, 0x80, R10 ;  /* 0x000000800b0f7824 */ /* 0x000fe200078e020a */
[----:B------:R-:W-:Y:S02]  /*1ba0*/  IADD3 R10, P1, PT, R98, UR27, RZ ;  /* 0x0000001b620a7c10 */ /* 0x000fe4000ff3e0ff */
[----:B------:R-:W-:Y:S01]  /*1bb0*/  LEA.HI.X R9, R4, R7, R5, 0x8, P0 ;  /* 0x0000000704097211 */ /* 0x000fe200000f4405 */
[----:B------:R-:W-:Y:S01]  /*1bc0*/  @!PT LDS RZ, [RZ] ;  /* 0x00000000fffff984 */ /* 0x000fe20000000800 */
[----:B------:R-:W-:Y:S01]  /*1bd0*/  @!PT LDS RZ, [RZ] ;  /* 0x00000000fffff984 */ /* 0x000fe20000000800 */
[----:B------:R-:W-:Y:S01]  /*1be0*/  @!PT LDS RZ, [RZ] ;  /* 0x00000000fffff984 */ /* 0x000fe20000000800 */
[----:B------:R1:W-:Y:S01]  /*1bf0*/  LDGSTS.E.BYPASS.128 [R13], desc[UR20][R6.64] ;  /* 0x00000000060d7fae */ /* 0x0003e2000b981814 */
[----:B------:R-:W-:Y:S01]  /*1c00*/  IADD3.X R11, PT, PT, R0, UR15, RZ, P1, !PT ;  /* 0x0000000f000b7c10 */ /* 0x000fe20008ffe4ff */
[----:B------:R-:W-:-:S02]  /*1c10*/  UIADD3.X UR15, UPT, UPT, URZ, URZ, URZ, UP1, !UPT ;  /* 0x000000ffff0f7290 */ /* 0x000fc40008ffe4ff */
[----:B------:R1:W-:Y:S01]  /*1c20*/  LDGSTS.E.BYPASS.128 [R13+0x1000], desc[UR20][R8.64] ;  /* 0x01000000080d7fae */ /* 0x0003e2000b981814 */
[----:B------:R-:W-:-:S03]  /*1c30*/  UIADD3 URZ, UP1, UPT, UR29, UR6, URZ ;  /* 0x000000061dff7290 */ /* 0x000fc6000ff3e0ff */
[----:B------:R1:W-:Y:S01]  /*1c40*/  LDGSTS.E.BYPASS.128 [R15+0xa000], desc[UR20][R10.64] ;  /* 0x0a0000000a0f7fae */ /* 0x0003e2000b981814 */
[----:B------:R-:W-:Y:S02]  /*1c50*/  UIMAD.WIDE.U32.X UR14, UR17, -0x33333334, UR14, UP1 ;  /* 0xcccccccc110e78a5 */ /* 0x000fe400088e040e */
[----:B------:R-:W-:Y:S01]  /*1c60*/  UIADD3 UR12, UP1, UPT, UR12, 0x1, URZ ;  /* 0x000000010c0c7890 */ /* 0x000fe2000ff3e0ff */
[----:B------:R-:W0:Y:S01]  /*1c70*/  LDGDEPBAR ;  /* 0x00000000000079af */ /* 0x000e220000000000 */
[----:B------:R-:W-:Y:S02]  /*1c80*/  USHF.R.U64 UR14, UR14, 0x2, UR15 ;  /* 0x000000020e0e7899 */ /* 0x000fe4000800120f */
[----:B------:R-:W-:Y:S02]  /*1c90*/  USHF.R.U32.HI UR15, URZ, 0x2, UR15 ;  /* 0x00000002ff0f7899 */ /* 0x000fe4000801160f */
[----:B------:R-:W-:Y:S02]  /*1ca0*/  UIMAD.WIDE.U32 UR6, UR14, -0x5, UR16 ;  /* 0xfffffffb0e0678a5 */ /* 0x000fe4000f8e0010 */
[----:B------:R-:W-:-:S02]  /*1cb0*/  UIMAD UR15, UR15, -0x5, URZ ;  /* 0xfffffffb0f0f78a4 */ /* 0x000fc4000f8e02ff */
[----:B------:R-:W-:Y:S02]  /*1cc0*/  UIADD3.X UR13, UPT, UPT, URZ, UR13, URZ, UP1, !UPT ;  /* 0x0000000dff0d7290 */ /* 0x000fe40008ffe4ff */
[----:B-1----:R-:W-:-:S12]  /*1cd0*/  UIADD3 UR7, UPT, UPT, UR7, -UR14, UR15 ;  /* 0x8000000e07077290 */ /* 0x002fd8000fffe00f */
.L_x_4:
[----:B------:R-:W-:Y:S05]  /*1ce0*/  BRA.U UP0, `(.L_x_5) ;  /* 0x0000000100fc7547 */ /* 0x000fea000b800000 */
[----:B------:R-:W1:Y:S01]  /*1cf0*/  S2UR UR15, SR_CgaCtaId ;  /* 0x00000000000f79c3 */ /* 0x000e620000008800 */
[----:B------:R-:W-:Y:S01]  /*1d00*/  LOP3.LUT R6, R104, 0x1f, RZ, 0xc0, !PT ;  /* 0x0000001f68067812 */ /* 0x000fe200078ec0ff */
[----:B------:R-:W-:Y:S01]  /*1d10*/  USHF.L.U32 UR16, UR22, 0x6, URZ ;  /* 0x0000000616107899 */ /* 0x000fe200080006ff */
[----:B------:R-:W-:Y:S01]  /*1d20*/  SHF.R.U32.HI R4, RZ, 0x2, R104 ;  /* 0x00000002ff047819 */ /* 0x000fe20000011668 */
[----:B------:R-:W-:Y:S01]  /*1d30*/  UMOV UR14, 0x400 ;  /* 0x00000400000e7882 */ /* 0x000fe20000000000 */
[----:B------:R-:W-:Y:S01]  /*1d40*/  SHF.R.U64 R7, R6, 0x3, RZ ;  /* 0x0000000306077819 */ /* 0x000fe200000012ff */
[----:B------:R-:W-:Y:S01]  /*1d50*/  IMAD.U32 R13, RZ, RZ, UR22 ;  /* 0x00000016ff0d7e24 */ /* 0x000fe2000f8e00ff */
[----:B------:R-:W-:Y:S01]  /*1d60*/  LOP3.LUT R5, R4, 0xf0, RZ, 0xc0, !PT ;  /* 0x000000f004057812 */ /* 0x000fe200078ec0ff */
[----:B------:R-:W-:Y:S01]  /*1d70*/  IMAD.U32 R20, RZ, RZ, UR22 ;  /* 0x00000016ff147e24 */ /* 0x000fe2000f8e00ff */
[----:B------:R-:W-:Y:S01]  /*1d80*/  LOP3.LUT R7, R7, 0x1, RZ, 0xc0, !PT ;  /* 0x0000000107077812 */ /* 0x000fe200078ec0ff */
[----:B------:R-:W-:Y:S01]  /*1d90*/  UIADD3 UR25, UP0, UPT, UR25, 0x1, URZ ;  /* 0x0000000119197890 */ /* 0x000fe2000ff1e0ff */
[----:B------:R-:W-:Y:S01]  /*1da0*/  IADD3 R4, PT, PT, R5, UR16, R112 ;  /* 0x0000001005047c10 */ /* 0x000fe2000fffe070 */
[----:B------:R-:W-:Y:S01]  /*1db0*/  IMAD R20, R20, 0x1000, R105 ;  /* 0x0000100014147824 */ /* 0x000fe200078e0269 */
[----:B------:R-:W-:Y:S01]  /*1dc0*/  UIADD3 UR16, UPT, UPT, UR22, 0x1, URZ ;  /* 0x0000000116107890 */ /* 0x000fe2000fffe0ff */
[C---:B------:R-:W-:Y:S01]  /*1dd0*/  VIADD R5, R7.reuse, 0x2 ;  /* 0x0000000207057836 */ /* 0x040fe20000000000 */
[----:B------:R-:W-:Y:S01]  /*1de0*/  UIADD3.X UR5, UPT, UPT, URZ, UR5, URZ, UP0, !UPT ;  /* 0x00000005ff057290 */ /* 0x000fe200087fe4ff */
[----:B------:R-:W-:-:S02]  /*1df0*/  VIADD R9, R7, 0x4 ;  /* 0x0000000407097836 */ /* 0x000fc40000000000 */
[----:B------:R-:W-:Y:S01]  /*1e00*/  VIADD R11, R7, 0x6 ;  /* 0x00000006070b7836 */ /* 0x000fe20000000000 */
[----:B------:R-:W-:Y:S01]  /*1e10*/  LOP3.LUT R7, R5, 0x7, R6, 0x78, !PT ;  /* 0x0000000705077812 */ /* 0x000fe200078e7806 */
[----:B------:R-:W-:Y:S01]  /*1e20*/  IMAD R5, R13, 0x1000, R106 ;  /* 0x000010000d057824 */ /* 0x000fe200078e026a */
[--C-:B------:R-:W-:Y:S01]  /*1e30*/  LOP3.LUT R9, R9, 0x7, R6.reuse, 0x78, !PT ;  /* 0x0000000709097812 */ /* 0x100fe200078e7806 */
[----:B------:R-:W2:Y:S01]  /*1e40*/  LDSM.16.M88.2 R20, [R20+0xa000] ;  /* 0x00a000001414783b */ /* 0x000ea20000000100 */
[----:B------:R-:W-:Y:S01]  /*1e50*/  LOP3.LUT R11, R11, 0x7, R6, 0x78, !PT ;  /* 0x000000070b0b7812 */ /* 0x000fe200078e7806 */
[----:B-1----:R-:W-:-:S06]  /*1e60*/  ULEA UR14, UR15, UR14, 0x18 ;  /* 0x0000000e0f0e7291 */ /* 0x002fcc000f8ec0ff */
[----:B------:R-:W-:Y:S02]  /*1e70*/  LEA R24, R7, UR14, 0x4 ;  /* 0x0000000e07187c11 */ /* 0x000fe4000f8e20ff */
[----:B------:R-:W-:Y:S02]  /*1e80*/  LEA R28, R9, UR14, 0x4 ;  /* 0x0000000e091c7c11 */ /* 0x000fe4000f8e20ff */
[----:B------:R-:W-:Y:S01]  /*1e90*/  LEA R32, R11, UR14, 0x4 ;  /* 0x0000000e0b207c11 */ /* 0x000fe2000f8e20ff */
[--C-:B------:R-:W-:Y:S01]  /*1ea0*/  IMAD.IADD R24, R24, 0x1, R5.reuse ;  /* 0x0000000118187824 */ /* 0x100fe200078e0205 */
[----:B------:R-:W-:Y:S01]  /*1eb0*/  LEA R16, R4, UR14, 0x7 ;  /* 0x0000000e04107c11 */ /* 0x000fe2000f8e38ff */
[--C-:B------:R-:W-:Y:S01]  /*1ec0*/  IMAD.IADD R28, R28, 0x1, R5.reuse ;  /* 0x000000011c1c7824 */ /* 0x100fe200078e0205 */
[----:B------:R-:W-:Y:S01]  /*1ed0*/  ULEA UR14, UR4, UR23, 0x6 ;  /* 0x00000017040e7291 */ /* 0x000fe2000f8e30ff */
[----:B------:R-:W-:Y:S01]  /*1ee0*/  IMAD.IADD R32, R32, 0x1, R5 ;  /* 0x0000000120207824 */ /* 0x000fe200078e0205 */
[----:B------:R-:W-:Y:S01]  /*1ef0*/  ULOP3.LUT UR4, UR4, 0x1, URZ, 0x3c, !UPT ;  /* 0x0000000104047892 */ /* 0x000fe2000f8e3cff */
[--C-:B------:R-:W-:Y:S01]  /*1f00*/  IMAD R4, R110, 0x10, R16.reuse ;  /* 0x000000106e047824 */ /* 0x100fe200078e0210 */
[----:B------:R-:W1:Y:S01]  /*1f10*/  LDSM.16.M88.2 R24, [R24+0xa400] ;  /* 0x00a400001818783b */ /* 0x000e620000000100 */
[----:B------:R-:W-:-:S02]  /*1f20*/  IMAD R8, R109, 0x10, R16 ;  /* 0x000000106d087824 */ /* 0x000fc400078e0210 */
[--C-:B------:R-:W-:Y:S01]  /*1f30*/  IMAD R12, R108, 0x10, R16.reuse ;  /* 0x000000106c0c7824 */ /* 0x100fe200078e0210 */
[----:B------:R-:W3:Y:S01]  /*1f40*/  LDSM.16.M88.2 R28, [R28+0xa800] ;  /* 0x00a800001c1c783b */ /* 0x000ee20000000100 */
[----:B------:R-:W-:-:S03]  /*1f50*/  IMAD R16, R107, 0x10, R16 ;  /* 0x000000106b107824 */ /* 0x000fc600078e0210 */
[----:B------:R-:W4:Y:S04]  /*1f60*/  LDSM.16.M88.2 R32, [R32+0xac00] ;  /* 0x00ac00002020783b */ /* 0x000f280000000100 */
[----:B------:R-:W5:Y:S04]  /*1f70*/  LDSM.16.M88.4 R4, [R4] ;  /* 0x000000000404783b */ /* 0x000f680000000200 */
[----:B------:R-:W5:Y:S04]  /*1f80*/  LDSM.16.M88.4 R8, [R8] ;  /* 0x000000000808783b */ /* 0x000f680000000200 */
[----:B------:R-:W5:Y:S01]  /*1f90*/  LDSM.16.M88.4 R12, [R12] ;  /* 0x000000000c0c783b */ /* 0x000f620000000200 */
[----:B--2---:R-:W-:-:S02]  /*1fa0*/  IMAD.MOV.U32 R22, RZ, RZ, R20 ;  /* 0x000000ffff167224 */ /* 0x004fc400078e0014 */
[----:B------:R-:W-:Y:S01]  /*1fb0*/  IMAD.MOV.U32 R23, RZ, RZ, R21 ;  /* 0x000000ffff177224 */ /* 0x000fe200078e0015 */
[----:B------:R-:W2:Y:S04]  /*1fc0*/  LDSM.16.M88.4 R16, [R16] ;  /* 0x000000001010783b */ /* 0x000ea80000000200 */
[----:B------:R2:W-:Y:S01]  /*1fd0*/  STL.128 [UR14+0x80], R20 ;  /* 0x00008014ff007987 */ /* 0x0005e20008100c0e */
[----:B-1----:R-:W-:Y:S02]  /*1fe0*/  IMAD.MOV.U32 R26, RZ, RZ, R24 ;  /* 0x000000ffff1a7224 */ /* 0x002fe400078e0018 */
[----:B------:R-:W-:Y:S02]  /*1ff0*/  IMAD.MOV.U32 R27, RZ, RZ, R25 ;  /* 0x000000ffff1b7224 */ /* 0x000fe400078e0019 */
[----:B---3--:R-:W-:-:S02]  /*2000*/  IMAD.MOV.U32 R30, RZ, RZ, R28 ;  /* 0x000000ffff1e7224 */ /* 0x008fc400078e001c */
[----:B------:R-:W-:Y:S01]  /*2010*/  IMAD.MOV.U32 R31, RZ, RZ, R29 ;  /* 0x000000ffff1f7224 */ /* 0x000fe200078e001d */
[----:B------:R1:W-:Y:S01]  /*2020*/  STL.128 [UR14+0x90], R24 ;  /* 0x00009018ff007987 */ /* 0x0003e20008100c0e */
[----:B----4-:R-:W-:Y:S02]  /*2030*/  IMAD.MOV.U32 R34, RZ, RZ, R32 ;  /* 0x000000ffff227224 */ /* 0x010fe400078e0020 */
[----:B------:R-:W-:Y:S01]  /*2040*/  IMAD.MOV.U32 R35, RZ, RZ, R33 ;  /* 0x000000ffff237224 */ /* 0x000fe200078e0021 */
[----:B------:R1:W-:Y:S04]  /*2050*/  STL.128 [UR14+0xa0], R28 ;  /* 0x0000a01cff007987 */ /* 0x0003e80008100c0e */
[----:B-----5:R1:W-:Y:S04]  /*2060*/  STL.128 [UR14], R4 ;  /* 0x00000004ff007987 */ /* 0x0203e80008100c0e */
[----:B------:R1:W-:Y:S04]  /*2070*/  STL.128 [UR14+0x10], R8 ;  /* 0x00001008ff007987 */ /* 0x0003e80008100c0e */
[----:B------:R1:W-:Y:S04]  /*2080*/  STL.128 [UR14+0x20], R12 ;  /* 0x0000200cff007987 */ /* 0x0003e80008100c0e */
[----:B--2---:R1:W-:Y:S04]  /*2090*/  STL.128 [UR14+0x30], R16 ;  /* 0x00003010ff007987 */ /* 0x0043e80008100c0e */
[----:B------:R1:W-:Y:S01]  /*20a0*/  STL.128 [UR14+0xb0], R32 ;  /* 0x0000b020ff007987 */ /* 0x0003e20008100c0e */
[----:B------:R-:W-:-:S04]  /*20b0*/  UIMAD.WIDE.U32 UR14, UR16, -0x33333333, URZ ;  /* 0xcccccccd100e78a5 */ /* 0x000fc8000f8e00ff */
[----:B------:R-:W-:-:S04]  /*20c0*/  USHF.R.U32.HI UR15, URZ, 0x2, UR15 ;  /* 0x00000002ff0f7899 */ /* 0x000fc8000801160f */
[----:B------:R-:W-:-:S12]  /*20d0*/  UIMAD UR22, UR15, -0x5, UR16 ;  /* 0xfffffffb0f1678a4 */ /* 0x000fd8000f8e0210 */
.L_x_5:
[----:B------:R-:W-:Y:S01]  /*20e0*/  ULEA UR14, UR26, UR23, 0x6 ;  /* 0x000000171a0e7291 */ /* 0x000fe2000f8e30ff */
[----:B------:R-:W-:-:S08]  /*20f0*/  DEPBAR.LE SB0, 0x3 ;  /* 0x000080c00000791a */ /* 0x000fd00000000000 */
[----:B-1----:R-:W2:Y:S04]  /*2100*/  LDL.128 R4, [UR14] ;  /* 0x0000000eff047983 */ /* 0x002ea80008100c00 */
[----:B------:R-:W2:Y:S04]  /*2110*/  LDL.128 R8, [UR14+0x80] ;  /* 0x0000800eff087983 */ /* 0x000ea80008100c00 */
[----:B------:R-:W3:Y:S04]  /*2120*/  LDL.128 R12, [UR14+0x90] ;  /* 0x0000900eff0c7983 */ /* 0x000ee80008100c00 */
[----:B------:R-:W4:Y:S04]  /*2130*/  LDL.128 R16, [UR14+0xa0] ;  /* 0x0000a00eff107983 */ /* 0x000f280008100c00 */
[----:B------:R-:W5:Y:S04]  /*2140*/  LDL.128 R20, [UR14+0xb0] ;  /* 0x0000b00eff147983 */ /* 0x000f680008100c00 */
[----:B------:R-:W5:Y:S04]  /*2150*/  LDL.128 R24, [UR14+0x10] ;  /* 0x0000100eff187983 */ /* 0x000f680008100c00 */
[----:B------:R-:W5:Y:S04]  /*2160*/  LDL.128 R28, [UR14+0x20] ;  /* 0x0000200eff1c7983 */ /* 0x000f680008100c00 */
[----:B------:R-:W5:Y:S01]  /*2170*/  LDL.128 R32, [UR14+0x30] ;  /* 0x0000300eff207983 */ /* 0x000f620008100c00 */
[----:B------:R-:W-:-:S02]  /*2180*/  UIADD3 UR18, UP0, UPT, UR18, -0x1, URZ ;  /* 0xffffffff12127890 */ /* 0x000fc4000ff1e0ff */
[----:B------:R-:W-:Y:S02]  /*2190*/  ULOP3.LUT UR26, UR26, 0x1, URZ, 0x3c, !UPT ;  /* 0x000000011a1a7892 */ /* 0x000fe4000f8e3cff */
[----:B------:R-:W-:Y:S02]  /*21a0*/  UIADD3.X UR19, UPT, UPT, UR19, -0x1, URZ, UP0, !UPT ;  /* 0xffffffff13137890 */ /* 0x000fe400087fe4ff */
[----:B------:R-:W-:-:S04]  /*21b0*/  UISETP.NE.U32.AND UP0, UPT, UR18, URZ, UPT ;  /* 0x000000ff1200728c */ /* 0x000fc8000bf05070 */
[----:B------:R-:W-:Y:S01]  /*21c0*/  UISETP.NE.AND.EX UP0, UPT, UR19, URZ, UPT, UP0 ;  /* 0x000000ff1300728c */ /* 0x000fe2000bf05300 */
[----:B------:R-:W-:Y:S01]  /*21d0*/  BAR.SYNC.DEFER_BLOCKING 0x0 ;  /* 0x0000000000007b1d */ /* 0x000fe20000010000 */
[C---:B--2---:R-:W-:Y:S08]  /*21e0*/  HMMA.16816.F16 R36, R4.reuse, R8, R36 ;  /* 0x000000080424723c */ /* 0x044ff00000000824 */
[C---:B------:R-:W-:Y:S08]  /*21f0*/  HMMA.16816.F16 R38, R4.reuse, R10, R38 ;  /* 0x0000000a0426723c */ /* 0x040ff00000000826 */
[C---:B---3--:R-:W-:Y:S08]  /*2200*/  HMMA.16816.F16 R40, R4.reuse, R12, R40 ;  /* 0x0000000c0428723c */ /* 0x048ff00000000828 */
[C---:B------:R-:W-:Y:S08]  /*2210*/  HMMA.16816.F16 R42, R4.reuse, R14, R42 ;  /* 0x0000000e042a723c */ /* 0x040ff0000000082a */
[C---:B----4-:R-:W-:Y:S08]  /*2220*/  HMMA.16816.F16 R44, R4.reuse, R16, R44 ;  /* 0x00000010042c723c */ /* 0x050ff0000000082c */
[C---:B------:R-:W-:Y:S08]  /*2230*/  HMMA.16816.F16 R46, R4.reuse, R18, R46 ;  /* 0x00000012042e723c */ /* 0x040ff0000000082e */
[C---:B-----5:R-:W-:Y:S08]  /*2240*/  HMMA.16816.F16 R48, R4.reuse, R20, R48 ;  /* 0x000000140430723c */ /* 0x060ff00000000830 */
[-C--:B------:R-:W-:Y:S08]  /*2250*/  HMMA.16816.F16 R50, R4, R22.reuse, R50 ;  /* 0x000000160432723c */ /* 0x080ff00000000832 */
[C---:B------:R-:W-:Y:S08]  /*2260*/  HMMA.16816.F16 R66, R24.reuse, R22, R66 ;  /* 0x000000161842723c */ /* 0x040ff00000000842 */
[C---:B------:R-:W-:Y:S08]  /*2270*/  HMMA.16816.F16 R64, R24.reuse, R20, R64 ;  /* 0x000000141840723c */ /* 0x040ff00000000840 */
[C---:B------:R-:W-:Y:S08]  /*2280*/  HMMA.16816.F16 R62, R24.reuse, R18, R62 ;  /* 0x00000012183e723c */ /* 0x040ff0000000083e */
[C---:B------:R-:W-:Y:S08]  /*2290*/  HMMA.16816.F16 R60, R24.reuse, R16, R60 ;  /* 0x00000010183c723c */ /* 0x040ff0000000083c */
[C---:B------:R-:W-:Y:S08]  /*22a0*/  HMMA.16816.F16 R58, R24.reuse, R14, R58 ;  /* 0x0000000e183a723c */ /* 0x040ff0000000083a */
[C---:B------:R-:W-:Y:S08]  /*22b0*/  HMMA.16816.F16 R56, R24.reuse, R12, R56 ;  /* 0x0000000c1838723c */ /* 0x040ff00000000838 */
[C---:B------:R-:W-:Y:S08]  /*22c0*/  HMMA.16816.F16 R54, R24.reuse, R10, R54 ;  /* 0x0000000a1836723c */ /* 0x040ff00000000836 */
        /* <DEDUP_REMOVED lines=16> */
[----:B------:R-:W-:Y:S01]  /*23d0*/  HMMA.16816.F16 R96, R32, R8, R96 ;  /* 0x000000082060723c */ /* 0x000fe20000000860 */
[----:B------:R-:W-:-:S04]  /*23e0*/  NOP ;  /* 0x0000000000007918 */ /* 0x000fc80000000000 */
[----:B------:R-:W-:-:S15]  /*23f0*/  BRA.U UP0, `(.L_x_6) ;  /* 0xfffffff500647547 */ /* 0x000fde000b83ffff */
.L_x_1:
[----:B------:R-:W1:Y:S01]  /*2400*/  S2UR UR5, SR_CgaCtaId ;  /* 0x00000000000579c3 */ /* 0x000e620000008800 */
[----:B------:R-:W2:Y:S01]  /*2410*/  LDCU.64 UR12, c[0x0][0x3a0] ;  /* 0x00007400ff0c77ac */ /* 0x000ea20008000a00 */
[C---:B------:R-:W-:Y:S01]  /*2420*/  LOP3.LUT R6, R104.reuse, 0x1f, RZ, 0xc0, !PT ;  /* 0x0000001f68067812 */ /* 0x040fe200078ec0ff */
[----:B------:R-:W-:Y:S01]  /*2430*/  IMAD.SHL.U32 R0, R104, 0x2, RZ ;  /* 0x0000000268007824 */ /* 0x000fe200078e00ff */
[----:B------:R-:W-:Y:S01]  /*2440*/  SHF.R.U32.HI R8, RZ, 0x5, R104 ;  /* 0x00000005ff087819 */ /* 0x000fe20000011668 */
[----:B------:R-:W-:Y:S01]  /*2450*/  UMOV UR4, 0x400 ;  /* 0x0000040000047882 */ /* 0x000fe20000000000 */
[C---:B------:R-:W-:Y:S01]  /*2460*/  SHF.R.U64 R19, R6.reuse, 0x2, RZ ;  /* 0x0000000206137819 */ /* 0x040fe200000012ff */
[----:B------:R-:W3:Y:S01]  /*2470*/  LDCU.64 UR6, c[0x0][0x390] ;  /* 0x00007200ff0677ac */ /* 0x000ee20008000a00 */
[----:B------:R-:W-:Y:S01]  /*2480*/  SHF.R.U64 R23, R6, 0x3, RZ ;  /* 0x0000000306177819 */ /* 0x000fe200000012ff */
[----:B------:R-:W-:Y:S01]  /*2490*/  IMAD.WIDE.U32 R4, R8, 0x4, RZ ;  /* 0x0000000408047825 */ /* 0x000fe200078e00ff */
[----:B------:R-:W-:-:S03]  /*24a0*/  LOP3.LUT R6, R0, 0x6, RZ, 0xc0, !PT ;  /* 0x0000000600067812 */ /* 0x000fc600078ec0ff */
[----:B------:R-:W-:Y:S01]  /*24b0*/  IMAD.U32 R0, R8, 0x40, R19 ;  /* 0x0000004008007824 */ /* 0x000fe200078e0013 */
[----:B------:R-:W-:Y:S01]  /*24c0*/  LOP3.LUT R23, R23, R4, RZ, 0xfc, !PT ;  /* 0x0000000417177212 */ /* 0x000fe200078efcff */
[----:B------:R-:W-:Y:S02]  /*24d0*/  IMAD.SHL.U32 R19, R19, 0x8, RZ ;  /* 0x0000000813137824 */ /* 0x000fe400078e00ff */
[----:B--2---:R-:W-:-:S03]  /*24e0*/  IMAD R4, R5, UR12, RZ ;  /* 0x0000000c05047c24 */ /* 0x004fc6000f8e02ff */
[C---:B------:R-:W-:Y:S01]  /*24f0*/  LOP3.LUT R7, R19.reuse, 0x8, RZ, 0x3c, !PT ;  /* 0x0000000813077812 */ /* 0x040fe200078e3cff */
[C---:B------:R-:W-:Y:S01]  /*2500*/  IMAD.IADD R5, R6.reuse, 0x1, R19 ;  /* 0x0000000106057824 */ /* 0x040fe200078e0213 */
[C---:B------:R-:W-:Y:S01]  /*2510*/  LOP3.LUT R9, R19.reuse, 0x10, RZ, 0x3c, !PT ;  /* 0x0000001013097812 */ /* 0x040fe200078e3cff */
[----:B------:R-:W-:Y:S01]  /*2520*/  UIMAD UR10, UR10, UR12, URZ ;  /* 0x0000000c0a0a72a4 */ /* 0x000fe2000f8e02ff */
[C---:B------:R-:W-:Y:S01]  /*2530*/  LOP3.LUT R11, R19.reuse, 0x18, RZ, 0x3c, !PT ;  /* 0x00000018130b7812 */ /* 0x040fe200078e3cff */
[----:B-1----:R-:W-:Y:S01]  /*2540*/  ULEA UR11, UR5, UR4, 0x18 ;  /* 0x00000004050b7291 */ /* 0x002fe2000f8ec0ff */
[C---:B------:R-:W-:Y:S01]  /*2550*/  LOP3.LUT R13, R19.reuse, 0x20, RZ, 0x3c, !PT ;  /* 0x00000020130d7812 */ /* 0x040fe200078e3cff */
[C---:B------:R-:W-:Y:S01]  /*2560*/  IMAD.IADD R7, R6.reuse, 0x1, R7 ;  /* 0x0000000106077824 */ /* 0x040fe200078e0207 */
[C---:B------:R-:W-:Y:S01]  /*2570*/  LOP3.LUT R15, R19.reuse, 0x28, RZ, 0x3c, !PT ;  /* 0x00000028130f7812 */ /* 0x040fe200078e3cff */
[C---:B------:R-:W-:Y:S01]  /*2580*/  IMAD.IADD R9, R6.reuse, 0x1, R9 ;  /* 0x0000000106097824 */ /* 0x040fe200078e0209 */
[C---:B------:R-:W-:Y:S01]  /*2590*/  LOP3.LUT R17, R19.reuse, 0x30, RZ, 0x3c, !PT ;  /* 0x0000003013117812 */ /* 0x040fe200078e3cff */
[----:B------:R-:W-:Y:S01]  /*25a0*/  IMAD.IADD R11, R6, 0x1, R11 ;  /* 0x00000001060b7824 */ /* 0x000fe200078e020b */
[----:B------:R-:W-:Y:S01]  /*25b0*/  LEA R0, R0, UR11, 0x7 ;  /* 0x0000000b00007c11 */ /* 0x000fe2000f8e38ff */
[C---:B------:R-:W-:Y:S01]  /*25c0*/  IMAD.IADD R13, R6.reuse, 0x1, R13 ;  /* 0x00000001060d7824 */ /* 0x040fe200078e020d */
[----:B------:R-:W-:Y:S01]  /*25d0*/  LOP3.LUT R19, R19, 0x38, RZ, 0x3c, !PT ;  /* 0x0000003813137812 */ /* 0x000fe200078e3cff */
[C---:B------:R-:W-:Y:S01]  /*25e0*/  IMAD.IADD R15, R6.reuse, 0x1, R15 ;  /* 0x00000001060f7824 */ /* 0x040fe200078e020f */
[----:B------:R-:W-:Y:S01]  /*25f0*/  UIMAD.WIDE.U32 UR4, UR9, UR12, URZ ;  /* 0x0000000c090472a5 */ /* 0x000fe2000f8e00ff */
[--C-:B------:R-:W-:Y:S01]  /*2600*/  IMAD R5, R5, 0x2, R0.reuse ;  /* 0x0000000205057824 */ /* 0x100fe200078e0200 */
[----:B------:R-:W-:Y:S01]  /*2610*/  UIMAD UR10, UR9, UR13, UR10 ;  /* 0x0000000d090a72a4 */ /* 0x000fe2000f8e020a */
[--C-:B------:R-:W-:Y:S01]  /*2620*/  IMAD R7, R7, 0x2, R0.reuse ;  /* 0x0000000207077824 */ /* 0x100fe200078e0200 */
[----:B---3--:R-:W-:Y:S01]  /*2630*/  ULEA UR6, UP0, UR4, UR6, 0x1 ;  /* 0x0000000604067291 */ /* 0x008fe2000f8008ff */
[C---:B------:R-:W-:Y:S01]  /*2640*/  IMAD.IADD R17, R6.reuse, 0x1, R17 ;  /* 0x0000000106117824 */ /* 0x040fe200078e0211 */
[----:B------:R-:W-:Y:S01]  /*2650*/  STS [R5], R36 ;  /* 0x0000002405007388 */ /* 0x000fe20000000800 */
[--C-:B------:R-:W-:Y:S01]  /*2660*/  IMAD R9, R9, 0x2, R0.reuse ;  /* 0x0000000209097824 */ /* 0x100fe200078e0200 */
[----:B------:R-:W-:Y:S01]  /*2670*/  UIADD3 UR5, UPT, UPT, UR5, UR10, URZ ;  /* 0x0000000a05057290 */ /* 0x000fe2000fffe0ff */
[----:B------:R-:W-:Y:S01]  /*2680*/  IMAD.IADD R19, R6, 0x1, R19 ;  /* 0x0000000106137824 */ /* 0x000fe200078e0213 */
[----:B------:R-:W-:Y:S01]  /*2690*/  STS [R5+0x400], R37 ;  /* 0x0004002505007388 */ /* 0x000fe20000000800 */
[--C-:B------:R-:W-:Y:S01]  /*26a0*/  IMAD R11, R11, 0x2, R0.reuse ;  /* 0x000000020b0b7824 */ /* 0x100fe200078e0200 */
[----:B------:R-:W-:Y:S01]  /*26b0*/  ULEA.HI.X UR5, UR4, UR7, UR5, 0x1, UP0 ;  /* 0x0000000704057291 */ /* 0x000fe200080f0c05 */
[--C-:B------:R-:W-:Y:S01]  /*26c0*/  IMAD R13, R13, 0x2, R0.reuse ;  /* 0x000000020d0d7824 */ /* 0x100fe200078e0200 */
[----:B------:R-:W-:Y:S01]  /*26d0*/  STS [R7], R38 ;  /* 0x0000002607007388 */ /* 0x000fe20000000800 */
[--C-:B------:R-:W-:Y:S01]  /*26e0*/  IMAD R15, R15, 0x2, R0.reuse ;  /* 0x000000020f0f7824 */ /* 0x100fe200078e0200 */
[----:B------:R-:W-:Y:S01]  /*26f0*/  ULEA UR4, UP0, UR8, UR6, 0x4 ;  /* 0x0000000608047291 */ /* 0x000fe2000f8020ff */
[--C-:B------:R-:W-:Y:S01]  /*2700*/  IMAD R17, R17, 0x2, R0.reuse ;  /* 0x0000000211117824 */ /* 0x100fe200078e0200 */
[----:B------:R-:W-:Y:S01]  /*2710*/  STS [R7+0x400], R39 ;  /* 0x0004002707007388 */ /* 0x000fe20000000800 */
[----:B------:R-:W-:Y:S01]  /*2720*/  IMAD R19, R19, 0x2, R0 ;  /* 0x0000000213137824 */ /* 0x000fe200078e0200 */
[C---:B------:R-:W-:Y:S01]  /*2730*/  LOP3.LUT R0, R104.reuse, R23, RZ, 0x3c, !PT ;  /* 0x0000001768007212 */ /* 0x040fe200078e3cff */
[----:B------:R-:W-:Y:S01]  /*2740*/  IMAD.SHL.U32 R104, R104, 0x10, RZ ;  /* 0x0000001068687824 */ /* 0x000fe200078e00ff */
[----:B------:R-:W-:Y:S01]  /*2750*/  STS [R9], R40 ;  /* 0x0000002809007388 */ /* 0x000fe20000000800 */
[----:B------:R-:W-:-:S02]  /*2760*/  ULEA.HI.X UR8, UR8, UR5, URZ, 0x4, UP0 ;  /* 0x0000000508087291 */ /* 0x000fc400080f24ff */
[----:B------:R-:W-:Y:S01]  /*2770*/  IMAD.SHL.U32 R0, R0, 0x10, RZ ;  /* 0x0000001000007824 */ /* 0x000fe200078e00ff */
[----:B------:R-:W-:Y:S01]  /*2780*/  STS [R9+0x400], R41 ;  /* 0x0004002909007388 */ /* 0x000fe20000000800 */
[----:B------:R-:W-:Y:S02]  /*2790*/  USHF.L.U32 UR6, UR12, 0x6, URZ ;  /* 0x000000060c067899 */ /* 0x000fe400080006ff */
[----:B------:R-:W-:Y:S01]  /*27a0*/  USHF.L.U64.HI UR5, UR12, 0x7, UR13 ;  /* 0x000000070c057899 */ /* 0x000fe2000801020d */
[----:B------:R-:W-:Y:S01]  /*27b0*/  STS [R11], R42 ;  /* 0x0000002a0b007388 */ /* 0x000fe20000000800 */
[----:B------:R-:W-:Y:S01]  /*27c0*/  LOP3.LUT R0, R0, 0x70, RZ, 0xc0, !PT ;  /* 0x0000007000007812 */ /* 0x000fe200078ec0ff */
[----:B------:R-:W-:Y:S02]  /*27d0*/  USHF.L.U64.HI UR7, UR12, 0x6, UR13 ;  /* 0x000000060c077899 */ /* 0x000fe4000801020d */
[----:B------:R-:W-:Y:S02]  /*27e0*/  STS [R11+0x400], R43 ;  /* 0x0004002b0b007388 */ /* 0x000fe40000000800 */
[----:B------:R-:W-:-:S02]  /*27f0*/  VIADD R0, R0, UR11 ;  /* 0x0000000b00007c36 */ /* 0x000fc40008000000 */
[----:B------:R-:W-:Y:S02]  /*2800*/  STS [R13], R44 ;  /* 0x0000002c0d007388 */ /* 0x000fe40000000800 */
[C---:B------:R-:W-:Y:S02]  /*2810*/  IMAD R0, R23.reuse, 0x80, R0 ;  /* 0x0000008017007824 */ /* 0x040fe400078e0200 */
[----:B------:R-:W-:Y:S04]  /*2820*/  STS [R13+0x400], R45 ;  /* 0x0004002d0d007388 */ /* 0x000fe80000000800 */
[----:B------:R-:W-:Y:S04]  /*2830*/  STS [R15], R46 ;  /* 0x0000002e0f007388 */ /* 0x000fe80000000800 */
[----:B------:R-:W-:Y:S04]  /*2840*/  STS [R15+0x400], R47 ;  /* 0x0004002f0f007388 */ /* 0x000fe80000000800 */
[----:B------:R-:W-:Y:S04]  /*2850*/  STS [R17], R48 ;  /* 0x0000003011007388 */ /* 0x000fe80000000800 */
[----:B------:R-:W-:Y:S04]  /*2860*/  STS [R17+0x400], R49 ;  /* 0x0004003111007388 */ /* 0x000fe80000000800 */
[----:B------:R-:W-:Y:S04]  /*2870*/  STS [R19], R50 ;  /* 0x0000003213007388 */ /* 0x000fe80000000800 */
[----:B------:R-:W-:Y:S04]  /*2880*/  STS [R19+0x400], R51 ;  /* 0x0004003313007388 */ /* 0x000fe80000000800 */
        /* <DEDUP_REMOVED lines=33> */
[----:B------:R1:W-:Y:S04]  /*2aa0*/  STS [R5+0x1c00], R97 ;  /* 0x001c006105007388 */ /* 0x0003e80000000800 */
[----:B------:R-:W-:Y:S04]  /*2ab0*/  STS [R7+0x1800], R94 ;  /* 0x0018005e07007388 */ /* 0x000fe80000000800 */
[----:B------:R-:W-:Y:S01]  /*2ac0*/  STS [R7+0x1c00], R95 ;  /* 0x001c005f07007388 */ /* 0x000fe20000000800 */
[----:B-1----:R-:W-:-:S03]  /*2ad0*/  IMAD R5, R23, UR13, R4 ;  /* 0x0000000d17057c24 */ /* 0x002fc6000f8e0204 */
[----:B------:R-:W-:Y:S01]  /*2ae0*/  STS [R9+0x1800], R84 ;  /* 0x0018005409007388 */ /* 0x000fe20000000800 */
[----:B------:R-:W-:-:S03]  /*2af0*/  IMAD.U32 R4, RZ, RZ, UR12 ;  /* 0x0000000cff047e24 */ /* 0x000fc6000f8e00ff */
[----:B------:R-:W-:Y:S04]  /*2b00*/  STS [R9+0x1c00], R85 ;  /* 0x001c005509007388 */ /* 0x000fe80000000800 */
[----:B------:R-:W-:Y:S04]  /*2b10*/  STS [R11+0x1800], R2 ;  /* 0x001800020b007388 */ /* 0x000fe80000000800 */
[----:B------:R1:W-:Y:S04]  /*2b20*/  STS [R11+0x1c00], R3 ;  /* 0x001c00030b007388 */ /* 0x0003e80000000800 */
[----:B------:R-:W-:Y:S04]  /*2b30*/  STS [R13+0x1800], R88 ;  /* 0x001800580d007388 */ /* 0x000fe80000000800 */
[----:B------:R-:W-:Y:S01]  /*2b40*/  STS [R13+0x1c00], R89 ;  /* 0x001c00590d007388 */ /* 0x000fe20000000800 */
[----:B-1----:R-:W-:Y:S01]  /*2b50*/  IMAD.WIDE.U32 R2, R23, UR12, RZ ;  /* 0x0000000c17027c25 */ /* 0x002fe2000f8e00ff */
[----:B------:R-:W-:-:S02]  /*2b60*/  LOP3.LUT R11, R104, 0x70, RZ, 0xc0, !PT ;  /* 0x00000070680b7812 */ /* 0x000fc400078ec0ff */
[----:B------:R-:W-:Y:S01]  /*2b70*/  STS [R15+0x1800], R86 ;  /* 0x001800560f007388 */ /* 0x000fe20000000800 */
[----:B------:R-:W-:Y:S01]  /*2b80*/  IMAD.IADD R3, R3, 0x1, R5 ;  /* 0x0000000103037824 */ /* 0x000fe200078e0205 */
[----:B------:R-:W-:Y:S02]  /*2b90*/  LEA R10, P0, R2, UR4, 0x1 ;  /* 0x00000004020a7c11 */ /* 0x000fe4000f8008ff */
[----:B------:R1:W-:Y:S01]  /*2ba0*/  STS [R15+0x1c00], R87 ;  /* 0x001c00570f007388 */ /* 0x0003e20000000800 */
[----:B------:R-:W-:Y:S01]  /*2bb0*/  USHF.L.U32 UR4, UR12, 0x7, URZ ;  /* 0x000000070c047899 */ /* 0x000fe200080006ff */
[----:B------:R-:W-:Y:S02]  /*2bc0*/  IADD3 R10, P1, PT, R10, R11, RZ ;  /* 0x0000000b0a0a7210 */ /* 0x000fe40007f3e0ff */
[----:B------:R-:W-:Y:S01]  /*2bd0*/  STS [R17+0x1800], R92 ;  /* 0x0018005c11007388 */ /* 0x000fe20000000800 */
[----:B------:R-:W-:Y:S01]  /*2be0*/  LEA.HI.X R2, R2, UR8, R3, 0x1, P0 ;  /* 0x0000000802027c11 */ /* 0x000fe200080f0c03 */
[----:B------:R-:W-:-:S02]  /*2bf0*/  IMAD.U32 R3, RZ, RZ, UR13 ;  /* 0x0000000dff037e24 */ /* 0x000fc4000f8e00ff */
[----:B------:R2:W-:Y:S01]  /*2c00*/  STS [R17+0x1c00], R93 ;  /* 0x001c005d11007388 */ /* 0x0005e20000000800 */
[----:B-1----:R-:W-:-:S03]  /*2c10*/  IMAD.U32 R15, RZ, RZ, UR12 ;  /* 0x0000000cff0f7e24 */ /* 0x002fc6000f8e00ff */
[----:B------:R-:W-:Y:S01]  /*2c20*/  STS [R19+0x1800], R90 ;  /* 0x0018005a13007388 */ /* 0x000fe20000000800 */
[----:B------:R-:W-:Y:S01]  /*2c30*/  IMAD.X R11, RZ, RZ, R2, P1 ;  /* 0x000000ffff0b7224 */ /* 0x000fe200008e0602 */
[C---:B------:R-:W-:Y:S02]  /*2c40*/  IADD3 R12, P1, PT, R10.reuse, UR4, RZ ;  /* 0x000000040a0c7c10 */ /* 0x040fe4000ff3e0ff */
[----:B------:R-:W-:Y:S01]  /*2c50*/  STS [R19+0x1c00], R91 ;  /* 0x001c005b13007388 */ /* 0x000fe20000000800 */
[----:B------:R-:W-:Y:S01]  /*2c60*/  BAR.SYNC.DEFER_BLOCKING 0x0 ;  /* 0x0000000000007b1d */ /* 0x000fe20000010000 */
[----:B------:R-:W-:Y:S02]  /*2c70*/  LEA R14, P0, R15, R10, 0x8 ;  /* 0x0000000a0f0e7211 */ /* 0x000fe400078040ff */
[----:B------:R-:W-:Y:S02]  /*2c80*/  IADD3 R2, P2, PT, R10, UR6, RZ ;  /* 0x000000060a027c10 */ /* 0x000fe4000ff5e0ff */
[----:B------:R-:W-:-:S02]  /*2c90*/  LEA.HI.X R15, R4, R11, R3, 0x8, P0 ;  /* 0x0000000b040f7211 */ /* 0x000fc400000f4403 */
[----:B------:R-:W-:Y:S02]  /*2ca0*/  IADD3 R4, P0, PT, R12, UR6, RZ ;  /* 0x000000060c047c10 */ /* 0x000fe4000ff1e0ff */
[C---:B------:R-:W-:Y:S02]  /*2cb0*/  IADD3.X R13, PT, PT, R11.reuse, UR5, RZ, P1, !PT ;  /* 0x000000050b0d7c10 */ /* 0x040fe40008ffe4ff */
[----:B------:R-:W-:Y:S02]  /*2cc0*/  IADD3.X R3, PT, PT, R11, UR7, RZ, P2, !PT ;  /* 0x000000070b037c10 */ /* 0x000fe400097fe4ff */
[----:B------:R-:W-:Y:S02]  /*2cd0*/  IADD3.X R5, PT, PT, R13, UR7, RZ, P0, !PT ;  /* 0x000000070d057c10 */ /* 0x000fe400087fe4ff */
[C---:B------:R-:W-:Y:S02]  /*2ce0*/  IADD3 R6, P0, PT, R14.reuse, UR6, RZ ;  /* 0x000000060e067c10 */ /* 0x040fe4000ff1e0ff */
[----:B------:R-:W-:-:S02]  /*2cf0*/  IADD3 R16, P1, PT, R14, UR4, RZ ;  /* 0x000000040e107c10 */ /* 0x000fc4000ff3e0ff */
[C---:B------:R-:W-:Y:S02]  /*2d00*/  IADD3.X R7, PT, PT, R15.reuse, UR7, RZ, P0, !PT ;  /* 0x000000070f077c10 */ /* 0x040fe400087fe4ff */
[----:B------:R-:W-:Y:S02]  /*2d10*/  IADD3 R8, P0, PT, R16, UR6, RZ ;  /* 0x0000000610087c10 */ /* 0x000fe4000ff1e0ff */
[----:B--2---:R-:W-:Y:S01]  /*2d20*/  IADD3.X R17, PT, PT, R15, UR5, RZ, P1, !PT ;  /* 0x000000050f117c10 */ /* 0x004fe20008ffe4ff */
[----:B------:R-:W1:Y:S04]  /*2d30*/  LDS R9, [R0] ;  /* 0x0000000000097984 */ /* 0x000e680000000800 */
[----:B------:R-:W2:Y:S04]  /*2d40*/  LDS R21, [R0+0x1000] ;  /* 0x0010000000157984 */ /* 0x000ea80000000800 */
[----:B------:R-:W3:Y:S04]  /*2d50*/  LDS R19, [R0+0x2000] ;  /* 0x0020000000137984 */ /* 0x000ee80000000800 */
[----:B------:R-:W4:Y:S04]  /*2d60*/  LDS R23, [R0+0x3000] ;  /* 0x0030000000177984 */ /* 0x000f280000000800 */
[----:B------:R-:W5:Y:S04]  /*2d70*/  LDS R25, [R0+0x4000] ;  /* 0x0040000000197984 */ /* 0x000f680000000800 */
        /* <DEDUP_REMOVED lines=11> */
[----:B-1----:R1:W-:Y:S04]  /*2e30*/  STG.E desc[UR20][R10.64], R9 ;  /* 0x000000090a007986 */ /* 0x0023e8000c101914 */
[----:B--2---:R-:W-:Y:S04]  /*2e40*/  STG.E desc[UR20][R2.64], R21 ;  /* 0x0000001502007986 */ /* 0x004fe8000c101914 */
[----:B---3--:R-:W-:Y:S04]  /*2e50*/  STG.E desc[UR20][R10.64+0x80], R19 ;  /* 0x000080130a007986 */ /* 0x008fe8000c101914 */
[----:B----4-:R-:W-:Y:S01]  /*2e60*/  STG.E desc[UR20][R2.64+0x80], R23 ;  /* 0x0000801702007986 */ /* 0x010fe2000c101914 */
[----:B-1----:R-:W-:-:S03]  /*2e70*/  IADD3.X R9, PT, PT, R17, UR7, RZ, P0, !PT ;  /* 0x0000000711097c10 */ /* 0x002fc600087fe4ff */
[----:B-----5:R-:W-:Y:S04]  /*2e80*/  STG.E desc[UR20][R12.64], R25 ;  /* 0x000000190c007986 */ /* 0x020fe8000c101914 */
[----:B------:R-:W-:Y:S04]  /*2e90*/  STG.E desc[UR20][R4.64], R27 ;  /* 0x0000001b04007986 */ /* 0x000fe8000c101914 */
        /* <DEDUP_REMOVED lines=9> */
[----:B------:R-:W-:Y:S01]  /*2f30*/  STG.E desc[UR20][R8.64+0x80], R47 ;  /* 0x0000802f08007986 */ /* 0x000fe2000c101914 */
[----:B------:R-:W-:Y:S05]  /*2f40*/  EXIT ;  /* 0x000000000000794d */ /* 0x000fea0003800000 */
.L_x_7:
[----:B------:R-:W-:-:S00]  /*2f50*/  BRA `(.L_x_7) ;  /* 0xfffffffc00fc7947 */ /* 0x000fc0000383ffff */
[----:B------:R-:W-:-:S00]  /*2f60*/  NOP ;  /* 0x0000000000007918 */ /* 0x000fc00000000000 */
        /* <DEDUP_REMOVED lines=9> */
.L_x_8:


//--------------------- .nv.shared._Z18mma_swizzle_kstageI6__halfEvPKT_S3_PS1_mmm --------------------------
	.section	.nv.shared._Z18mma_swizzle_kstageI6__halfEvPKT_S3_PS1_mmm,"aw",@nobits
	.sectionflags	@""
	.align	16
	.zero		1024


//--------------------- .nv.shared.reserved.0     --------------------------
	.section	.nv.shared.reserved.0,"aw",@nobits
	.weak		__nv_reservedSMEM_offset_0_alias
	.size		__nv_reservedSMEM_offset_0_alias, 0, 64
	.other		__nv_reservedSMEM_offset_0_alias,@"STO_CUDA_RESERVED_SHARED STV_DEFAULT"
__nv_reservedSMEM_offset_0_alias:
	.zero		0
	.zero		64


//--------------------- .nv.constant0._Z18mma_swizzle_kstageI6__halfEvPKT_S3_PS1_mmm --------------------------
	.section	.nv.constant0._Z18mma_swizzle_kstageI6__halfEvPKT_S3_PS1_mmm,"a",@progbits
	.sectionflags	@""
	.align	4
.nv.constant0._Z18mma_swizzle_kstageI6__halfEvPKT_S3_PS1_mmm:
	.zero		944


//--------------------- SYMBOLS --------------------------

	.type		.nv.reservedSmem.offset0,@object
	.size		.nv.reservedSmem.offset0,0x4
	.type		.nv.reservedSmem.cap,@object
	.size		.nv.reservedSmem.cap,0x4
